//
// Generated by NVIDIA NVVM Compiler
//
// Compiler Build ID: CL-36424714
// Cuda compilation tools, release 13.0, V13.0.88
// Based on NVVM 20.0.0
//

.version 9.0
.target sm_100
.address_size 64

	// .globl	_Z9hypterm_0PdS_S_S_S_S_S_S_S_S_S_dddiii

.visible .entry _Z9hypterm_0PdS_S_S_S_S_S_S_S_S_S_dddiii(
	.param .u64 .ptr .align 1 _Z9hypterm_0PdS_S_S_S_S_S_S_S_S_S_dddiii_param_0,
	.param .u64 .ptr .align 1 _Z9hypterm_0PdS_S_S_S_S_S_S_S_S_S_dddiii_param_1,
	.param .u64 .ptr .align 1 _Z9hypterm_0PdS_S_S_S_S_S_S_S_S_S_dddiii_param_2,
	.param .u64 .ptr .align 1 _Z9hypterm_0PdS_S_S_S_S_S_S_S_S_S_dddiii_param_3,
	.param .u64 .ptr .align 1 _Z9hypterm_0PdS_S_S_S_S_S_S_S_S_S_dddiii_param_4,
	.param .u64 .ptr .align 1 _Z9hypterm_0PdS_S_S_S_S_S_S_S_S_S_dddiii_param_5,
	.param .u64 .ptr .align 1 _Z9hypterm_0PdS_S_S_S_S_S_S_S_S_S_dddiii_param_6,
	.param .u64 .ptr .align 1 _Z9hypterm_0PdS_S_S_S_S_S_S_S_S_S_dddiii_param_7,
	.param .u64 .ptr .align 1 _Z9hypterm_0PdS_S_S_S_S_S_S_S_S_S_dddiii_param_8,
	.param .u64 .ptr .align 1 _Z9hypterm_0PdS_S_S_S_S_S_S_S_S_S_dddiii_param_9,
	.param .u64 .ptr .align 1 _Z9hypterm_0PdS_S_S_S_S_S_S_S_S_S_dddiii_param_10,
	.param .f64 _Z9hypterm_0PdS_S_S_S_S_S_S_S_S_S_dddiii_param_11,
	.param .f64 _Z9hypterm_0PdS_S_S_S_S_S_S_S_S_S_dddiii_param_12,
	.param .f64 _Z9hypterm_0PdS_S_S_S_S_S_S_S_S_S_dddiii_param_13,
	.param .u32 _Z9hypterm_0PdS_S_S_S_S_S_S_S_S_S_dddiii_param_14,
	.param .u32 _Z9hypterm_0PdS_S_S_S_S_S_S_S_S_S_dddiii_param_15,
	.param .u32 _Z9hypterm_0PdS_S_S_S_S_S_S_S_S_S_dddiii_param_16
)
{
	.reg .pred 	%p<4>;
	.reg .b32 	%r<27>;
	.reg .b64 	%rd<128>;
	.reg .b64 	%fd<240>;

	ld.param.u64 	%rd4, [_Z9hypterm_0PdS_S_S_S_S_S_S_S_S_S_dddiii_param_3];
	ld.param.u64 	%rd8, [_Z9hypterm_0PdS_S_S_S_S_S_S_S_S_S_dddiii_param_7];
	ld.param.u64 	%rd9, [_Z9hypterm_0PdS_S_S_S_S_S_S_S_S_S_dddiii_param_8];
	ld.param.u64 	%rd10, [_Z9hypterm_0PdS_S_S_S_S_S_S_S_S_S_dddiii_param_10];
	ld.param.f64 	%fd1, [_Z9hypterm_0PdS_S_S_S_S_S_S_S_S_S_dddiii_param_11];
	ld.param.u32 	%r4, [_Z9hypterm_0PdS_S_S_S_S_S_S_S_S_S_dddiii_param_16];
	mov.u32 	%r5, %ntid.x;
	mov.u32 	%r6, %ctaid.x;
	mov.u32 	%r7, %tid.x;
	mad.lo.s32 	%r1, %r6, %r5, %r7;
	mov.u32 	%r8, %ntid.y;
	mov.u32 	%r9, %ctaid.y;
	mov.u32 	%r10, %tid.y;
	mad.lo.s32 	%r2, %r9, %r8, %r10;
	mov.u32 	%r11, %ntid.z;
	mov.u32 	%r12, %ctaid.z;
	mov.u32 	%r13, %tid.z;
	mad.lo.s32 	%r3, %r12, %r11, %r13;
	min.u32 	%r14, %r1, %r2;
	min.u32 	%r15, %r3, %r14;
	setp.lt.u32 	%p1, %r15, 4;
	add.s32 	%r16, %r4, -5;
	max.s32 	%r17, %r1, %r2;
	max.s32 	%r18, %r17, %r3;
	setp.gt.s32 	%p2, %r18, %r16;
	or.pred  	%p3, %p2, %p1;
	@%p3 bra 	$L__BB0_2;
	ld.param.f64 	%fd239, [_Z9hypterm_0PdS_S_S_S_S_S_S_S_S_S_dddiii_param_12];
	ld.param.u64 	%rd127, [_Z9hypterm_0PdS_S_S_S_S_S_S_S_S_S_dddiii_param_6];
	ld.param.u64 	%rd126, [_Z9hypterm_0PdS_S_S_S_S_S_S_S_S_S_dddiii_param_5];
	ld.param.u64 	%rd125, [_Z9hypterm_0PdS_S_S_S_S_S_S_S_S_S_dddiii_param_4];
	ld.param.u64 	%rd124, [_Z9hypterm_0PdS_S_S_S_S_S_S_S_S_S_dddiii_param_2];
	ld.param.u64 	%rd123, [_Z9hypterm_0PdS_S_S_S_S_S_S_S_S_S_dddiii_param_1];
	ld.param.u64 	%rd122, [_Z9hypterm_0PdS_S_S_S_S_S_S_S_S_S_dddiii_param_0];
	cvta.to.global.u64 	%rd11, %rd125;
	cvta.to.global.u64 	%rd12, %rd8;
	cvta.to.global.u64 	%rd13, %rd10;
	cvta.to.global.u64 	%rd14, %rd126;
	cvta.to.global.u64 	%rd15, %rd127;
	cvta.to.global.u64 	%rd16, %rd9;
	cvta.to.global.u64 	%rd17, %rd122;
	cvta.to.global.u64 	%rd18, %rd123;
	cvta.to.global.u64 	%rd19, %rd124;
	cvta.to.global.u64 	%rd20, %rd4;
	mul.wide.u32 	%rd21, %r3, 758912;
	add.s64 	%rd22, %rd11, %rd21;
	mul.wide.u32 	%rd23, %r2, 2464;
	add.s64 	%rd24, %rd22, %rd23;
	mul.wide.u32 	%rd25, %r1, 8;
	add.s64 	%rd26, %rd24, %rd25;
	ld.global.nc.f64 	%fd3, [%rd26+8];
	add.s32 	%r19, %r1, -1;
	mul.wide.u32 	%rd27, %r19, 8;
	add.s64 	%rd28, %rd24, %rd27;
	ld.global.nc.f64 	%fd4, [%rd28];
	sub.f64 	%fd5, %fd3, %fd4;
	mul.f64 	%fd6, %fd5, 0d3FE999999999999A;
	ld.global.nc.f64 	%fd7, [%rd26+16];
	add.s32 	%r20, %r1, -2;
	mul.wide.u32 	%rd29, %r20, 8;
	add.s64 	%rd30, %rd24, %rd29;
	ld.global.nc.f64 	%fd8, [%rd30];
	sub.f64 	%fd9, %fd7, %fd8;
	mul.f64 	%fd10, %fd9, 0d3FC999999999999A;
	sub.f64 	%fd11, %fd6, %fd10;
	ld.global.nc.f64 	%fd12, [%rd26+24];
	add.s32 	%r21, %r1, -3;
	mul.wide.u32 	%rd31, %r21, 8;
	add.s64 	%rd32, %rd24, %rd31;
	ld.global.nc.f64 	%fd13, [%rd32];
	sub.f64 	%fd14, %fd12, %fd13;
	fma.rn.f64 	%fd15, %fd14, 0d3FA374BC6A7EF9DB, %fd11;
	ld.global.nc.f64 	%fd16, [%rd26+32];
	add.s32 	%r22, %r1, -4;
	mul.wide.u32 	%rd33, %r22, 8;
	add.s64 	%rd34, %rd24, %rd33;
	ld.global.nc.f64 	%fd17, [%rd34];
	sub.f64 	%fd18, %fd16, %fd17;
	mul.f64 	%fd19, %fd18, 0d3F6CAC083126E979;
	sub.f64 	%fd20, %fd15, %fd19;
	mul.f64 	%fd21, %fd1, %fd20;
	add.s64 	%rd35, %rd12, %rd21;
	add.s64 	%rd36, %rd35, %rd23;
	add.s64 	%rd37, %rd36, %rd25;
	ld.global.nc.f64 	%fd22, [%rd37+8];
	mul.f64 	%fd23, %fd3, %fd22;
	add.s64 	%rd38, %rd36, %rd27;
	ld.global.nc.f64 	%fd24, [%rd38];
	mul.f64 	%fd25, %fd4, %fd24;
	sub.f64 	%fd26, %fd23, %fd25;
	add.s64 	%rd39, %rd13, %rd21;
	add.s64 	%rd40, %rd39, %rd23;
	add.s64 	%rd41, %rd40, %rd25;
	ld.global.nc.f64 	%fd27, [%rd41+8];
	add.f64 	%fd28, %fd27, %fd26;
	add.s64 	%rd42, %rd40, %rd27;
	ld.global.nc.f64 	%fd29, [%rd42];
	sub.f64 	%fd30, %fd28, %fd29;
	mul.f64 	%fd31, %fd30, 0d3FE999999999999A;
	ld.global.nc.f64 	%fd32, [%rd37+16];
	mul.f64 	%fd33, %fd7, %fd32;
	add.s64 	%rd43, %rd36, %rd29;
	ld.global.nc.f64 	%fd34, [%rd43];
	mul.f64 	%fd35, %fd8, %fd34;
	sub.f64 	%fd36, %fd33, %fd35;
	ld.global.nc.f64 	%fd37, [%rd41+16];
	add.f64 	%fd38, %fd37, %fd36;
	add.s64 	%rd44, %rd40, %rd29;
	ld.global.nc.f64 	%fd39, [%rd44];
	sub.f64 	%fd40, %fd38, %fd39;
	mul.f64 	%fd41, %fd40, 0d3FC999999999999A;
	sub.f64 	%fd42, %fd31, %fd41;
	ld.global.nc.f64 	%fd43, [%rd37+24];
	mul.f64 	%fd44, %fd12, %fd43;
	add.s64 	%rd45, %rd36, %rd31;
	ld.global.nc.f64 	%fd45, [%rd45];
	mul.f64 	%fd46, %fd13, %fd45;
	sub.f64 	%fd47, %fd44, %fd46;
	ld.global.nc.f64 	%fd48, [%rd41+24];
	add.f64 	%fd49, %fd48, %fd47;
	add.s64 	%rd46, %rd40, %rd31;
	ld.global.nc.f64 	%fd50, [%rd46];
	sub.f64 	%fd51, %fd49, %fd50;
	fma.rn.f64 	%fd52, %fd51, 0d3FA374BC6A7EF9DB, %fd42;
	ld.global.nc.f64 	%fd53, [%rd37+32];
	mul.f64 	%fd54, %fd16, %fd53;
	add.s64 	%rd47, %rd36, %rd33;
	ld.global.nc.f64 	%fd55, [%rd47];
	mul.f64 	%fd56, %fd17, %fd55;
	sub.f64 	%fd57, %fd54, %fd56;
	ld.global.nc.f64 	%fd58, [%rd41+32];
	add.f64 	%fd59, %fd58, %fd57;
	add.s64 	%rd48, %rd40, %rd33;
	ld.global.nc.f64 	%fd60, [%rd48];
	sub.f64 	%fd61, %fd59, %fd60;
	mul.f64 	%fd62, %fd61, 0d3F6CAC083126E979;
	sub.f64 	%fd63, %fd52, %fd62;
	mul.f64 	%fd64, %fd1, %fd63;
	add.s64 	%rd49, %rd14, %rd21;
	add.s64 	%rd50, %rd49, %rd23;
	add.s64 	%rd51, %rd50, %rd25;
	ld.global.nc.f64 	%fd65, [%rd51+8];
	mul.f64 	%fd66, %fd65, %fd22;
	add.s64 	%rd52, %rd50, %rd27;
	ld.global.nc.f64 	%fd67, [%rd52];
	mul.f64 	%fd68, %fd67, %fd24;
	sub.f64 	%fd69, %fd66, %fd68;
	mul.f64 	%fd70, %fd69, 0d3FE999999999999A;
	ld.global.nc.f64 	%fd71, [%rd51+16];
	mul.f64 	%fd72, %fd71, %fd32;
	add.s64 	%rd53, %rd50, %rd29;
	ld.global.nc.f64 	%fd73, [%rd53];
	mul.f64 	%fd74, %fd73, %fd34;
	sub.f64 	%fd75, %fd72, %fd74;
	mul.f64 	%fd76, %fd75, 0d3FC999999999999A;
	sub.f64 	%fd77, %fd70, %fd76;
	ld.global.nc.f64 	%fd78, [%rd51+24];
	mul.f64 	%fd79, %fd78, %fd43;
	add.s64 	%rd54, %rd50, %rd31;
	ld.global.nc.f64 	%fd80, [%rd54];
	mul.f64 	%fd81, %fd80, %fd45;
	sub.f64 	%fd82, %fd79, %fd81;
	fma.rn.f64 	%fd83, %fd82, 0d3FA374BC6A7EF9DB, %fd77;
	ld.global.nc.f64 	%fd84, [%rd51+32];
	mul.f64 	%fd85, %fd84, %fd53;
	add.s64 	%rd55, %rd50, %rd33;
	ld.global.nc.f64 	%fd86, [%rd55];
	mul.f64 	%fd87, %fd86, %fd55;
	sub.f64 	%fd88, %fd85, %fd87;
	mul.f64 	%fd89, %fd88, 0d3F6CAC083126E979;
	sub.f64 	%fd90, %fd83, %fd89;
	mul.f64 	%fd91, %fd1, %fd90;
	add.s64 	%rd56, %rd15, %rd21;
	add.s64 	%rd57, %rd56, %rd23;
	add.s64 	%rd58, %rd57, %rd25;
	ld.global.nc.f64 	%fd92, [%rd58+8];
	mul.f64 	%fd93, %fd92, %fd22;
	add.s64 	%rd59, %rd57, %rd27;
	ld.global.nc.f64 	%fd94, [%rd59];
	mul.f64 	%fd95, %fd94, %fd24;
	sub.f64 	%fd96, %fd93, %fd95;
	mul.f64 	%fd97, %fd96, 0d3FE999999999999A;
	ld.global.nc.f64 	%fd98, [%rd58+16];
	mul.f64 	%fd99, %fd98, %fd32;
	add.s64 	%rd60, %rd57, %rd29;
	ld.global.nc.f64 	%fd100, [%rd60];
	mul.f64 	%fd101, %fd100, %fd34;
	sub.f64 	%fd102, %fd99, %fd101;
	mul.f64 	%fd103, %fd102, 0d3FC999999999999A;
	sub.f64 	%fd104, %fd97, %fd103;
	ld.global.nc.f64 	%fd105, [%rd58+24];
	mul.f64 	%fd106, %fd105, %fd43;
	add.s64 	%rd61, %rd57, %rd31;
	ld.global.nc.f64 	%fd107, [%rd61];
	mul.f64 	%fd108, %fd107, %fd45;
	sub.f64 	%fd109, %fd106, %fd108;
	fma.rn.f64 	%fd110, %fd109, 0d3FA374BC6A7EF9DB, %fd104;
	ld.global.nc.f64 	%fd111, [%rd58+32];
	mul.f64 	%fd112, %fd111, %fd53;
	add.s64 	%rd62, %rd57, %rd33;
	ld.global.nc.f64 	%fd113, [%rd62];
	mul.f64 	%fd114, %fd113, %fd55;
	sub.f64 	%fd115, %fd112, %fd114;
	mul.f64 	%fd116, %fd115, 0d3F6CAC083126E979;
	sub.f64 	%fd117, %fd110, %fd116;
	mul.f64 	%fd118, %fd1, %fd117;
	ld.global.nc.f64 	%fd119, [%rd51+2464];
	add.s32 	%r23, %r2, -1;
	mul.wide.u32 	%rd63, %r23, 2464;
	add.s64 	%rd64, %rd49, %rd63;
	add.s64 	%rd65, %rd64, %rd25;
	ld.global.nc.f64 	%fd120, [%rd65];
	sub.f64 	%fd121, %fd119, %fd120;
	mul.f64 	%fd122, %fd121, 0d3FE999999999999A;
	ld.global.nc.f64 	%fd123, [%rd51+4928];
	add.s32 	%r24, %r2, -2;
	mul.wide.u32 	%rd66, %r24, 2464;
	add.s64 	%rd67, %rd49, %rd66;
	add.s64 	%rd68, %rd67, %rd25;
	ld.global.nc.f64 	%fd124, [%rd68];
	sub.f64 	%fd125, %fd123, %fd124;
	mul.f64 	%fd126, %fd125, 0d3FC999999999999A;
	sub.f64 	%fd127, %fd122, %fd126;
	ld.global.nc.f64 	%fd128, [%rd51+7392];
	add.s32 	%r25, %r2, -3;
	mul.wide.u32 	%rd69, %r25, 2464;
	add.s64 	%rd70, %rd49, %rd69;
	add.s64 	%rd71, %rd70, %rd25;
	ld.global.nc.f64 	%fd129, [%rd71];
	sub.f64 	%fd130, %fd128, %fd129;
	fma.rn.f64 	%fd131, %fd130, 0d3FA374BC6A7EF9DB, %fd127;
	ld.global.nc.f64 	%fd132, [%rd51+9856];
	add.s32 	%r26, %r2, -4;
	mul.wide.u32 	%rd72, %r26, 2464;
	add.s64 	%rd73, %rd49, %rd72;
	add.s64 	%rd74, %rd73, %rd25;
	ld.global.nc.f64 	%fd133, [%rd74];
	sub.f64 	%fd134, %fd132, %fd133;
	mul.f64 	%fd135, %fd134, 0d3F6CAC083126E979;
	sub.f64 	%fd136, %fd131, %fd135;
	mul.f64 	%fd137, %fd239, %fd136;
	sub.f64 	%fd138, %fd21, %fd137;
	add.s64 	%rd75, %rd16, %rd21;
	add.s64 	%rd76, %rd75, %rd23;
	add.s64 	%rd77, %rd76, %rd25;
	ld.global.nc.f64 	%fd139, [%rd77+2464];
	mul.f64 	%fd140, %fd119, %fd139;
	add.s64 	%rd78, %rd75, %rd63;
	add.s64 	%rd79, %rd78, %rd25;
	ld.global.nc.f64 	%fd141, [%rd79];
	mul.f64 	%fd142, %fd120, %fd141;
	sub.f64 	%fd143, %fd140, %fd142;
	ld.global.nc.f64 	%fd144, [%rd41+2464];
	add.f64 	%fd145, %fd144, %fd143;
	add.s64 	%rd80, %rd39, %rd63;
	add.s64 	%rd81, %rd80, %rd25;
	ld.global.nc.f64 	%fd146, [%rd81];
	sub.f64 	%fd147, %fd145, %fd146;
	mul.f64 	%fd148, %fd147, 0d3FE999999999999A;
	ld.global.nc.f64 	%fd149, [%rd77+4928];
	mul.f64 	%fd150, %fd123, %fd149;
	add.s64 	%rd82, %rd75, %rd66;
	add.s64 	%rd83, %rd82, %rd25;
	ld.global.nc.f64 	%fd151, [%rd83];
	mul.f64 	%fd152, %fd124, %fd151;
	sub.f64 	%fd153, %fd150, %fd152;
	ld.global.nc.f64 	%fd154, [%rd41+4928];
	add.f64 	%fd155, %fd154, %fd153;
	add.s64 	%rd84, %rd39, %rd66;
	add.s64 	%rd85, %rd84, %rd25;
	ld.global.nc.f64 	%fd156, [%rd85];
	sub.f64 	%fd157, %fd155, %fd156;
	mul.f64 	%fd158, %fd157, 0d3FC999999999999A;
	sub.f64 	%fd159, %fd148, %fd158;
	ld.global.nc.f64 	%fd160, [%rd77+7392];
	mul.f64 	%fd161, %fd128, %fd160;
	add.s64 	%rd86, %rd75, %rd69;
	add.s64 	%rd87, %rd86, %rd25;
	ld.global.nc.f64 	%fd162, [%rd87];
	mul.f64 	%fd163, %fd129, %fd162;
	sub.f64 	%fd164, %fd161, %fd163;
	ld.global.nc.f64 	%fd165, [%rd41+7392];
	add.f64 	%fd166, %fd165, %fd164;
	add.s64 	%rd88, %rd39, %rd69;
	add.s64 	%rd89, %rd88, %rd25;
	ld.global.nc.f64 	%fd167, [%rd89];
	sub.f64 	%fd168, %fd166, %fd167;
	fma.rn.f64 	%fd169, %fd168, 0d3FA374BC6A7EF9DB, %fd159;
	ld.global.nc.f64 	%fd170, [%rd77+9856];
	mul.f64 	%fd171, %fd132, %fd170;
	add.s64 	%rd90, %rd75, %rd72;
	add.s64 	%rd91, %rd90, %rd25;
	ld.global.nc.f64 	%fd172, [%rd91];
	mul.f64 	%fd173, %fd133, %fd172;
	sub.f64 	%fd174, %fd171, %fd173;
	ld.global.nc.f64 	%fd175, [%rd41+9856];
	add.f64 	%fd176, %fd175, %fd174;
	add.s64 	%rd92, %rd39, %rd72;
	add.s64 	%rd93, %rd92, %rd25;
	ld.global.nc.f64 	%fd177, [%rd93];
	sub.f64 	%fd178, %fd176, %fd177;
	mul.f64 	%fd179, %fd178, 0d3F6CAC083126E979;
	sub.f64 	%fd180, %fd169, %fd179;
	mul.f64 	%fd181, %fd239, %fd180;
	sub.f64 	%fd182, %fd91, %fd181;
	ld.global.nc.f64 	%fd183, [%rd26+2464];
	mul.f64 	%fd184, %fd183, %fd139;
	add.s64 	%rd94, %rd22, %rd63;
	add.s64 	%rd95, %rd94, %rd25;
	ld.global.nc.f64 	%fd185, [%rd95];
	mul.f64 	%fd186, %fd185, %fd141;
	sub.f64 	%fd187, %fd184, %fd186;
	mul.f64 	%fd188, %fd187, 0d3FE999999999999A;
	ld.global.nc.f64 	%fd189, [%rd26+4928];
	mul.f64 	%fd190, %fd189, %fd149;
	add.s64 	%rd96, %rd22, %rd66;
	add.s64 	%rd97, %rd96, %rd25;
	ld.global.nc.f64 	%fd191, [%rd97];
	mul.f64 	%fd192, %fd191, %fd151;
	sub.f64 	%fd193, %fd190, %fd192;
	mul.f64 	%fd194, %fd193, 0d3FC999999999999A;
	sub.f64 	%fd195, %fd188, %fd194;
	ld.global.nc.f64 	%fd196, [%rd26+7392];
	mul.f64 	%fd197, %fd196, %fd160;
	add.s64 	%rd98, %rd22, %rd69;
	add.s64 	%rd99, %rd98, %rd25;
	ld.global.nc.f64 	%fd198, [%rd99];
	mul.f64 	%fd199, %fd198, %fd162;
	sub.f64 	%fd200, %fd197, %fd199;
	fma.rn.f64 	%fd201, %fd200, 0d3FA374BC6A7EF9DB, %fd195;
	ld.global.nc.f64 	%fd202, [%rd26+9856];
	mul.f64 	%fd203, %fd202, %fd170;
	add.s64 	%rd100, %rd22, %rd72;
	add.s64 	%rd101, %rd100, %rd25;
	ld.global.nc.f64 	%fd204, [%rd101];
	mul.f64 	%fd205, %fd204, %fd172;
	sub.f64 	%fd206, %fd203, %fd205;
	mul.f64 	%fd207, %fd206, 0d3F6CAC083126E979;
	sub.f64 	%fd208, %fd201, %fd207;
	mul.f64 	%fd209, %fd239, %fd208;
	sub.f64 	%fd210, %fd64, %fd209;
	ld.global.nc.f64 	%fd211, [%rd58+2464];
	mul.f64 	%fd212, %fd211, %fd139;
	add.s64 	%rd102, %rd56, %rd63;
	add.s64 	%rd103, %rd102, %rd25;
	ld.global.nc.f64 	%fd213, [%rd103];
	mul.f64 	%fd214, %fd213, %fd141;
	sub.f64 	%fd215, %fd212, %fd214;
	mul.f64 	%fd216, %fd215, 0d3FE999999999999A;
	ld.global.nc.f64 	%fd217, [%rd58+4928];
	mul.f64 	%fd218, %fd217, %fd149;
	add.s64 	%rd104, %rd56, %rd66;
	add.s64 	%rd105, %rd104, %rd25;
	ld.global.nc.f64 	%fd219, [%rd105];
	mul.f64 	%fd220, %fd219, %fd151;
	sub.f64 	%fd221, %fd218, %fd220;
	mul.f64 	%fd222, %fd221, 0d3FC999999999999A;
	sub.f64 	%fd223, %fd216, %fd222;
	ld.global.nc.f64 	%fd224, [%rd58+7392];
	mul.f64 	%fd225, %fd224, %fd160;
	add.s64 	%rd106, %rd56, %rd69;
	add.s64 	%rd107, %rd106, %rd25;
	ld.global.nc.f64 	%fd226, [%rd107];
	mul.f64 	%fd227, %fd226, %fd162;
	sub.f64 	%fd228, %fd225, %fd227;
	fma.rn.f64 	%fd229, %fd228, 0d3FA374BC6A7EF9DB, %fd223;
	ld.global.nc.f64 	%fd230, [%rd58+9856];
	mul.f64 	%fd231, %fd230, %fd170;
	add.s64 	%rd108, %rd56, %rd72;
	add.s64 	%rd109, %rd108, %rd25;
	ld.global.nc.f64 	%fd232, [%rd109];
	mul.f64 	%fd233, %fd232, %fd172;
	sub.f64 	%fd234, %fd231, %fd233;
	mul.f64 	%fd235, %fd234, 0d3F6CAC083126E979;
	sub.f64 	%fd236, %fd229, %fd235;
	mul.f64 	%fd237, %fd239, %fd236;
	sub.f64 	%fd238, %fd118, %fd237;
	add.s64 	%rd110, %rd17, %rd21;
	add.s64 	%rd111, %rd110, %rd23;
	add.s64 	%rd112, %rd111, %rd25;
	st.global.f64 	[%rd112], %fd138;
	add.s64 	%rd113, %rd18, %rd21;
	add.s64 	%rd114, %rd113, %rd23;
	add.s64 	%rd115, %rd114, %rd25;
	st.global.f64 	[%rd115], %fd210;
	add.s64 	%rd116, %rd19, %rd21;
	add.s64 	%rd117, %rd116, %rd23;
	add.s64 	%rd118, %rd117, %rd25;
	st.global.f64 	[%rd118], %fd182;
	add.s64 	%rd119, %rd20, %rd21;
	add.s64 	%rd120, %rd119, %rd23;
	add.s64 	%rd121, %rd120, %rd25;
	st.global.f64 	[%rd121], %fd238;
$L__BB0_2:
	ret;

}
	// .globl	_Z9hypterm_1PdS_S_S_S_S_S_S_S_S_S_dddiii
.visible .entry _Z9hypterm_1PdS_S_S_S_S_S_S_S_S_S_dddiii(
	.param .u64 .ptr .align 1 _Z9hypterm_1PdS_S_S_S_S_S_S_S_S_S_dddiii_param_0,
	.param .u64 .ptr .align 1 _Z9hypterm_1PdS_S_S_S_S_S_S_S_S_S_dddiii_param_1,
	.param .u64 .ptr .align 1 _Z9hypterm_1PdS_S_S_S_S_S_S_S_S_S_dddiii_param_2,
	.param .u64 .ptr .align 1 _Z9hypterm_1PdS_S_S_S_S_S_S_S_S_S_dddiii_param_3,
	.param .u64 .ptr .align 1 _Z9hypterm_1PdS_S_S_S_S_S_S_S_S_S_dddiii_param_4,
	.param .u64 .ptr .align 1 _Z9hypterm_1PdS_S_S_S_S_S_S_S_S_S_dddiii_param_5,
	.param .u64 .ptr .align 1 _Z9hypterm_1PdS_S_S_S_S_S_S_S_S_S_dddiii_param_6,
	.param .u64 .ptr .align 1 _Z9hypterm_1PdS_S_S_S_S_S_S_S_S_S_dddiii_param_7,
	.param .u64 .ptr .align 1 _Z9hypterm_1PdS_S_S_S_S_S_S_S_S_S_dddiii_param_8,
	.param .u64 .ptr .align 1 _Z9hypterm_1PdS_S_S_S_S_S_S_S_S_S_dddiii_param_9,
	.param .u64 .ptr .align 1 _Z9hypterm_1PdS_S_S_S_S_S_S_S_S_S_dddiii_param_10,
	.param .f64 _Z9hypterm_1PdS_S_S_S_S_S_S_S_S_S_dddiii_param_11,
	.param .f64 _Z9hypterm_1PdS_S_S_S_S_S_S_S_S_S_dddiii_param_12,
	.param .f64 _Z9hypterm_1PdS_S_S_S_S_S_S_S_S_S_dddiii_param_13,
	.param .u32 _Z9hypterm_1PdS_S_S_S_S_S_S_S_S_S_dddiii_param_14,
	.param .u32 _Z9hypterm_1PdS_S_S_S_S_S_S_S_S_S_dddiii_param_15,
	.param .u32 _Z9hypterm_1PdS_S_S_S_S_S_S_S_S_S_dddiii_param_16
)
{
	.reg .pred 	%p<10>;
	.reg .b32 	%r<20>;
	.reg .b64 	%rd<70>;
	.reg .b64 	%fd<322>;

	ld.param.u64 	%rd4, [_Z9hypterm_1PdS_S_S_S_S_S_S_S_S_S_dddiii_param_3];
	ld.param.u64 	%rd5, [_Z9hypterm_1PdS_S_S_S_S_S_S_S_S_S_dddiii_param_4];
	ld.param.u64 	%rd8, [_Z9hypterm_1PdS_S_S_S_S_S_S_S_S_S_dddiii_param_9];
	ld.param.u64 	%rd9, [_Z9hypterm_1PdS_S_S_S_S_S_S_S_S_S_dddiii_param_10];
	ld.param.f64 	%fd1, [_Z9hypterm_1PdS_S_S_S_S_S_S_S_S_S_dddiii_param_13];
	ld.param.u32 	%r4, [_Z9hypterm_1PdS_S_S_S_S_S_S_S_S_S_dddiii_param_16];
	mov.u32 	%r5, %ntid.x;
	mov.u32 	%r6, %ctaid.x;
	mov.u32 	%r7, %tid.x;
	mad.lo.s32 	%r1, %r6, %r5, %r7;
	mov.u32 	%r8, %ntid.y;
	mov.u32 	%r9, %ctaid.y;
	mov.u32 	%r10, %tid.y;
	mad.lo.s32 	%r2, %r9, %r8, %r10;
	mov.u32 	%r11, %ntid.z;
	mov.u32 	%r12, %ctaid.z;
	mul.lo.s32 	%r13, %r11, %r12;
	shl.b32 	%r14, %r13, 2;
	mov.u32 	%r15, %tid.z;
	shl.b32 	%r16, %r15, 2;
	add.s32 	%r3, %r14, %r16;
	min.u32 	%r17, %r1, %r2;
	setp.lt.u32 	%p1, %r17, 4;
	setp.eq.s32 	%p2, %r3, 0;
	or.pred  	%p3, %p1, %p2;
	add.s32 	%r18, %r4, -5;
	setp.gt.s32 	%p4, %r1, %r18;
	or.pred  	%p5, %p3, %p4;
	setp.gt.s32 	%p6, %r2, %r18;
	or.pred  	%p7, %p6, %p5;
	setp.gt.s32 	%p8, %r3, %r18;
	or.pred  	%p9, %p8, %p7;
	@%p9 bra 	$L__BB1_2;
	ld.param.u64 	%rd69, [_Z9hypterm_1PdS_S_S_S_S_S_S_S_S_S_dddiii_param_6];
	ld.param.u64 	%rd68, [_Z9hypterm_1PdS_S_S_S_S_S_S_S_S_S_dddiii_param_5];
	ld.param.u64 	%rd67, [_Z9hypterm_1PdS_S_S_S_S_S_S_S_S_S_dddiii_param_2];
	ld.param.u64 	%rd66, [_Z9hypterm_1PdS_S_S_S_S_S_S_S_S_S_dddiii_param_1];
	ld.param.u64 	%rd65, [_Z9hypterm_1PdS_S_S_S_S_S_S_S_S_S_dddiii_param_0];
	cvta.to.global.u64 	%rd10, %rd69;
	cvta.to.global.u64 	%rd11, %rd8;
	cvta.to.global.u64 	%rd12, %rd65;
	cvta.to.global.u64 	%rd13, %rd66;
	cvta.to.global.u64 	%rd14, %rd5;
	cvta.to.global.u64 	%rd15, %rd68;
	cvta.to.global.u64 	%rd16, %rd67;
	cvta.to.global.u64 	%rd17, %rd4;
	cvta.to.global.u64 	%rd18, %rd9;
	mul.wide.u32 	%rd19, %r3, 758912;
	add.s64 	%rd20, %rd12, %rd19;
	mul.wide.u32 	%rd21, %r2, 2464;
	add.s64 	%rd22, %rd20, %rd21;
	mul.wide.u32 	%rd23, %r1, 8;
	add.s64 	%rd24, %rd22, %rd23;
	ld.global.f64 	%fd2, [%rd24];
	add.s64 	%rd25, %rd10, %rd19;
	add.s64 	%rd26, %rd25, %rd21;
	add.s64 	%rd27, %rd26, %rd23;
	ld.global.nc.f64 	%fd3, [%rd27+758912];
	add.s32 	%r19, %r3, -1;
	mul.wide.u32 	%rd28, %r19, 758912;
	add.s64 	%rd29, %rd10, %rd28;
	add.s64 	%rd30, %rd29, %rd21;
	add.s64 	%rd31, %rd30, %rd23;
	ld.global.nc.f64 	%fd4, [%rd31];
	sub.f64 	%fd5, %fd3, %fd4;
	mul.f64 	%fd6, %fd5, 0d3FE999999999999A;
	ld.global.nc.f64 	%fd7, [%rd27+1517824];
	ld.global.nc.f64 	%fd8, [%rd27+-1517824];
	sub.f64 	%fd9, %fd7, %fd8;
	mul.f64 	%fd10, %fd9, 0d3FC999999999999A;
	sub.f64 	%fd11, %fd6, %fd10;
	ld.global.nc.f64 	%fd12, [%rd27+2276736];
	ld.global.nc.f64 	%fd13, [%rd27+-2276736];
	sub.f64 	%fd14, %fd12, %fd13;
	fma.rn.f64 	%fd15, %fd14, 0d3FA374BC6A7EF9DB, %fd11;
	ld.global.nc.f64 	%fd16, [%rd27+3035648];
	ld.global.nc.f64 	%fd17, [%rd27+-3035648];
	sub.f64 	%fd18, %fd16, %fd17;
	fma.rn.f64 	%fd19, %fd18, 0dBF6CAC083126E979, %fd15;
	mul.f64 	%fd20, %fd1, %fd19;
	sub.f64 	%fd21, %fd2, %fd20;
	ld.global.f64 	%fd22, [%rd24+758912];
	sub.f64 	%fd23, %fd12, %fd4;
	mul.f64 	%fd24, %fd23, 0d3FC999999999999A;
	sub.f64 	%fd25, %fd16, %fd8;
	mul.f64 	%fd26, %fd25, 0d3FA374BC6A7EF9DB;
	sub.f64 	%fd27, %fd26, %fd24;
	ld.global.nc.f64 	%fd28, [%rd27];
	sub.f64 	%fd29, %fd7, %fd28;
	fma.rn.f64 	%fd30, %fd29, 0d3FE999999999999A, %fd27;
	ld.global.nc.f64 	%fd31, [%rd27+3794560];
	sub.f64 	%fd32, %fd31, %fd13;
	fma.rn.f64 	%fd33, %fd32, 0dBF6CAC083126E979, %fd30;
	mul.f64 	%fd34, %fd1, %fd33;
	sub.f64 	%fd35, %fd22, %fd34;
	ld.global.f64 	%fd36, [%rd24+1517824];
	sub.f64 	%fd37, %fd12, %fd3;
	mul.f64 	%fd38, %fd37, 0d3FE999999999999A;
	sub.f64 	%fd39, %fd16, %fd28;
	mul.f64 	%fd40, %fd39, 0d3FC999999999999A;
	sub.f64 	%fd41, %fd38, %fd40;
	sub.f64 	%fd42, %fd31, %fd4;
	fma.rn.f64 	%fd43, %fd42, 0d3FA374BC6A7EF9DB, %fd41;
	ld.global.nc.f64 	%fd44, [%rd27+4553472];
	sub.f64 	%fd45, %fd44, %fd8;
	fma.rn.f64 	%fd46, %fd45, 0dBF6CAC083126E979, %fd43;
	mul.f64 	%fd47, %fd1, %fd46;
	sub.f64 	%fd48, %fd36, %fd47;
	ld.global.f64 	%fd49, [%rd24+2276736];
	sub.f64 	%fd50, %fd16, %fd7;
	mul.f64 	%fd51, %fd50, 0d3FE999999999999A;
	sub.f64 	%fd52, %fd31, %fd3;
	mul.f64 	%fd53, %fd52, 0d3FC999999999999A;
	sub.f64 	%fd54, %fd51, %fd53;
	sub.f64 	%fd55, %fd44, %fd28;
	fma.rn.f64 	%fd56, %fd55, 0d3FA374BC6A7EF9DB, %fd54;
	ld.global.nc.f64 	%fd57, [%rd27+5312384];
	sub.f64 	%fd58, %fd57, %fd4;
	fma.rn.f64 	%fd59, %fd58, 0dBF6CAC083126E979, %fd56;
	mul.f64 	%fd60, %fd1, %fd59;
	sub.f64 	%fd61, %fd49, %fd60;
	add.s64 	%rd32, %rd13, %rd19;
	add.s64 	%rd33, %rd32, %rd21;
	add.s64 	%rd34, %rd33, %rd23;
	ld.global.f64 	%fd62, [%rd34];
	add.s64 	%rd35, %rd14, %rd19;
	add.s64 	%rd36, %rd35, %rd21;
	add.s64 	%rd37, %rd36, %rd23;
	ld.global.nc.f64 	%fd63, [%rd37+-3035648];
	add.s64 	%rd38, %rd11, %rd19;
	add.s64 	%rd39, %rd38, %rd21;
	add.s64 	%rd40, %rd39, %rd23;
	ld.global.nc.f64 	%fd64, [%rd40+-3035648];
	ld.global.nc.f64 	%fd65, [%rd37+3035648];
	ld.global.nc.f64 	%fd66, [%rd40+3035648];
	mul.f64 	%fd67, %fd65, %fd66;
	mul.f64 	%fd68, %fd63, %fd64;
	sub.f64 	%fd69, %fd67, %fd68;
	mul.f64 	%fd70, %fd69, 0dBF6CAC083126E979;
	ld.global.nc.f64 	%fd71, [%rd37+758912];
	ld.global.nc.f64 	%fd72, [%rd40+758912];
	mul.f64 	%fd73, %fd71, %fd72;
	add.s64 	%rd41, %rd14, %rd28;
	add.s64 	%rd42, %rd41, %rd21;
	add.s64 	%rd43, %rd42, %rd23;
	ld.global.nc.f64 	%fd74, [%rd43];
	add.s64 	%rd44, %rd11, %rd28;
	add.s64 	%rd45, %rd44, %rd21;
	add.s64 	%rd46, %rd45, %rd23;
	ld.global.nc.f64 	%fd75, [%rd46];
	mul.f64 	%fd76, %fd74, %fd75;
	sub.f64 	%fd77, %fd73, %fd76;
	fma.rn.f64 	%fd78, %fd77, 0d3FE999999999999A, %fd70;
	ld.global.nc.f64 	%fd79, [%rd37+1517824];
	ld.global.nc.f64 	%fd80, [%rd40+1517824];
	mul.f64 	%fd81, %fd79, %fd80;
	ld.global.nc.f64 	%fd82, [%rd37+-1517824];
	ld.global.nc.f64 	%fd83, [%rd40+-1517824];
	mul.f64 	%fd84, %fd82, %fd83;
	sub.f64 	%fd85, %fd81, %fd84;
	mul.f64 	%fd86, %fd85, 0d3FC999999999999A;
	sub.f64 	%fd87, %fd78, %fd86;
	ld.global.nc.f64 	%fd88, [%rd37+2276736];
	ld.global.nc.f64 	%fd89, [%rd40+2276736];
	mul.f64 	%fd90, %fd88, %fd89;
	ld.global.nc.f64 	%fd91, [%rd37+-2276736];
	ld.global.nc.f64 	%fd92, [%rd40+-2276736];
	mul.f64 	%fd93, %fd91, %fd92;
	sub.f64 	%fd94, %fd90, %fd93;
	fma.rn.f64 	%fd95, %fd94, 0d3FA374BC6A7EF9DB, %fd87;
	mul.f64 	%fd96, %fd1, %fd95;
	sub.f64 	%fd97, %fd62, %fd96;
	ld.global.f64 	%fd98, [%rd34+758912];
	add.s64 	%rd47, %rd15, %rd19;
	add.s64 	%rd48, %rd47, %rd21;
	add.s64 	%rd49, %rd48, %rd23;
	ld.global.nc.f64 	%fd99, [%rd49+-3035648];
	mul.f64 	%fd100, %fd16, %fd66;
	mul.f64 	%fd101, %fd3, %fd72;
	mul.f64 	%fd102, %fd4, %fd75;
	mul.f64 	%fd103, %fd7, %fd80;
	mul.f64 	%fd104, %fd8, %fd83;
	mul.f64 	%fd105, %fd12, %fd89;
	mul.f64 	%fd106, %fd13, %fd92;
	sub.f64 	%fd107, %fd90, %fd76;
	mul.f64 	%fd108, %fd107, 0d3FC999999999999A;
	sub.f64 	%fd109, %fd67, %fd84;
	mul.f64 	%fd110, %fd109, 0d3FA374BC6A7EF9DB;
	sub.f64 	%fd111, %fd110, %fd108;
	ld.global.nc.f64 	%fd112, [%rd37+3794560];
	ld.global.nc.f64 	%fd113, [%rd40+3794560];
	mul.f64 	%fd114, %fd112, %fd113;
	sub.f64 	%fd115, %fd114, %fd93;
	fma.rn.f64 	%fd116, %fd115, 0dBF6CAC083126E979, %fd111;
	ld.global.nc.f64 	%fd117, [%rd37];
	ld.global.nc.f64 	%fd118, [%rd40];
	mul.f64 	%fd119, %fd117, %fd118;
	sub.f64 	%fd120, %fd81, %fd119;
	fma.rn.f64 	%fd121, %fd120, 0d3FE999999999999A, %fd116;
	mul.f64 	%fd122, %fd1, %fd121;
	sub.f64 	%fd123, %fd98, %fd122;
	ld.global.f64 	%fd124, [%rd34+1517824];
	mul.f64 	%fd125, %fd28, %fd118;
	sub.f64 	%fd126, %fd90, %fd73;
	mul.f64 	%fd127, %fd126, 0d3FE999999999999A;
	sub.f64 	%fd128, %fd67, %fd119;
	mul.f64 	%fd129, %fd128, 0d3FC999999999999A;
	sub.f64 	%fd130, %fd127, %fd129;
	sub.f64 	%fd131, %fd114, %fd76;
	fma.rn.f64 	%fd132, %fd131, 0d3FA374BC6A7EF9DB, %fd130;
	ld.global.nc.f64 	%fd133, [%rd37+4553472];
	ld.global.nc.f64 	%fd134, [%rd40+4553472];
	mul.f64 	%fd135, %fd133, %fd134;
	sub.f64 	%fd136, %fd135, %fd84;
	fma.rn.f64 	%fd137, %fd136, 0dBF6CAC083126E979, %fd132;
	mul.f64 	%fd138, %fd1, %fd137;
	sub.f64 	%fd139, %fd124, %fd138;
	ld.global.f64 	%fd140, [%rd34+2276736];
	sub.f64 	%fd141, %fd67, %fd81;
	mul.f64 	%fd142, %fd141, 0d3FE999999999999A;
	sub.f64 	%fd143, %fd114, %fd73;
	mul.f64 	%fd144, %fd143, 0d3FC999999999999A;
	sub.f64 	%fd145, %fd142, %fd144;
	sub.f64 	%fd146, %fd135, %fd119;
	fma.rn.f64 	%fd147, %fd146, 0d3FA374BC6A7EF9DB, %fd145;
	ld.global.nc.f64 	%fd148, [%rd37+5312384];
	ld.global.nc.f64 	%fd149, [%rd40+5312384];
	mul.f64 	%fd150, %fd148, %fd149;
	sub.f64 	%fd151, %fd150, %fd76;
	fma.rn.f64 	%fd152, %fd151, 0dBF6CAC083126E979, %fd147;
	mul.f64 	%fd153, %fd1, %fd152;
	sub.f64 	%fd154, %fd140, %fd153;
	add.s64 	%rd50, %rd16, %rd19;
	add.s64 	%rd51, %rd50, %rd21;
	add.s64 	%rd52, %rd51, %rd23;
	ld.global.f64 	%fd155, [%rd52];
	ld.global.nc.f64 	%fd156, [%rd49+5312384];
	mul.f64 	%fd157, %fd156, %fd149;
	mul.f64 	%fd158, %fd149, %fd57;
	ld.global.nc.f64 	%fd159, [%rd49+3035648];
	mul.f64 	%fd160, %fd159, %fd66;
	mul.f64 	%fd161, %fd99, %fd64;
	sub.f64 	%fd162, %fd160, %fd161;
	mul.f64 	%fd163, %fd162, 0dBF6CAC083126E979;
	ld.global.nc.f64 	%fd164, [%rd49+758912];
	mul.f64 	%fd165, %fd164, %fd72;
	add.s64 	%rd53, %rd15, %rd28;
	add.s64 	%rd54, %rd53, %rd21;
	add.s64 	%rd55, %rd54, %rd23;
	ld.global.nc.f64 	%fd166, [%rd55];
	mul.f64 	%fd167, %fd166, %fd75;
	sub.f64 	%fd168, %fd165, %fd167;
	fma.rn.f64 	%fd169, %fd168, 0d3FE999999999999A, %fd163;
	ld.global.nc.f64 	%fd170, [%rd49+1517824];
	mul.f64 	%fd171, %fd170, %fd80;
	ld.global.nc.f64 	%fd172, [%rd49+-1517824];
	mul.f64 	%fd173, %fd172, %fd83;
	sub.f64 	%fd174, %fd171, %fd173;
	mul.f64 	%fd175, %fd174, 0d3FC999999999999A;
	sub.f64 	%fd176, %fd169, %fd175;
	ld.global.nc.f64 	%fd177, [%rd49+2276736];
	mul.f64 	%fd178, %fd177, %fd89;
	ld.global.nc.f64 	%fd179, [%rd49+-2276736];
	mul.f64 	%fd180, %fd179, %fd92;
	sub.f64 	%fd181, %fd178, %fd180;
	fma.rn.f64 	%fd182, %fd181, 0d3FA374BC6A7EF9DB, %fd176;
	mul.f64 	%fd183, %fd1, %fd182;
	sub.f64 	%fd184, %fd155, %fd183;
	ld.global.f64 	%fd185, [%rd52+758912];
	sub.f64 	%fd186, %fd178, %fd167;
	mul.f64 	%fd187, %fd186, 0d3FC999999999999A;
	sub.f64 	%fd188, %fd160, %fd173;
	mul.f64 	%fd189, %fd188, 0d3FA374BC6A7EF9DB;
	sub.f64 	%fd190, %fd189, %fd187;
	ld.global.nc.f64 	%fd191, [%rd49+3794560];
	mul.f64 	%fd192, %fd191, %fd113;
	sub.f64 	%fd193, %fd192, %fd180;
	fma.rn.f64 	%fd194, %fd193, 0dBF6CAC083126E979, %fd190;
	ld.global.nc.f64 	%fd195, [%rd49];
	mul.f64 	%fd196, %fd195, %fd118;
	sub.f64 	%fd197, %fd171, %fd196;
	fma.rn.f64 	%fd198, %fd197, 0d3FE999999999999A, %fd194;
	mul.f64 	%fd199, %fd1, %fd198;
	sub.f64 	%fd200, %fd185, %fd199;
	ld.global.f64 	%fd201, [%rd52+1517824];
	sub.f64 	%fd202, %fd178, %fd165;
	mul.f64 	%fd203, %fd202, 0d3FE999999999999A;
	sub.f64 	%fd204, %fd160, %fd196;
	mul.f64 	%fd205, %fd204, 0d3FC999999999999A;
	sub.f64 	%fd206, %fd203, %fd205;
	sub.f64 	%fd207, %fd192, %fd167;
	fma.rn.f64 	%fd208, %fd207, 0d3FA374BC6A7EF9DB, %fd206;
	ld.global.nc.f64 	%fd209, [%rd49+4553472];
	mul.f64 	%fd210, %fd209, %fd134;
	sub.f64 	%fd211, %fd210, %fd173;
	fma.rn.f64 	%fd212, %fd211, 0dBF6CAC083126E979, %fd208;
	mul.f64 	%fd213, %fd1, %fd212;
	sub.f64 	%fd214, %fd201, %fd213;
	ld.global.f64 	%fd215, [%rd52+2276736];
	sub.f64 	%fd216, %fd160, %fd171;
	mul.f64 	%fd217, %fd216, 0d3FE999999999999A;
	sub.f64 	%fd218, %fd192, %fd165;
	mul.f64 	%fd219, %fd218, 0d3FC999999999999A;
	sub.f64 	%fd220, %fd217, %fd219;
	sub.f64 	%fd221, %fd210, %fd196;
	fma.rn.f64 	%fd222, %fd221, 0d3FA374BC6A7EF9DB, %fd220;
	sub.f64 	%fd223, %fd157, %fd167;
	fma.rn.f64 	%fd224, %fd223, 0dBF6CAC083126E979, %fd222;
	mul.f64 	%fd225, %fd1, %fd224;
	sub.f64 	%fd226, %fd215, %fd225;
	add.s64 	%rd56, %rd17, %rd19;
	add.s64 	%rd57, %rd56, %rd21;
	add.s64 	%rd58, %rd57, %rd23;
	ld.global.f64 	%fd227, [%rd58];
	mul.f64 	%fd228, %fd64, %fd17;
	sub.f64 	%fd229, %fd100, %fd228;
	add.s64 	%rd59, %rd18, %rd19;
	add.s64 	%rd60, %rd59, %rd21;
	add.s64 	%rd61, %rd60, %rd23;
	ld.global.nc.f64 	%fd230, [%rd61+-3035648];
	sub.f64 	%fd231, %fd229, %fd230;
	ld.global.nc.f64 	%fd232, [%rd61+3035648];
	add.f64 	%fd233, %fd231, %fd232;
	mul.f64 	%fd234, %fd233, 0dBF6CAC083126E979;
	sub.f64 	%fd235, %fd101, %fd102;
	ld.global.nc.f64 	%fd236, [%rd61+758912];
	add.f64 	%fd237, %fd235, %fd236;
	add.s64 	%rd62, %rd18, %rd28;
	add.s64 	%rd63, %rd62, %rd21;
	add.s64 	%rd64, %rd63, %rd23;
	ld.global.nc.f64 	%fd238, [%rd64];
	sub.f64 	%fd239, %fd237, %fd238;
	fma.rn.f64 	%fd240, %fd239, 0d3FE999999999999A, %fd234;
	sub.f64 	%fd241, %fd103, %fd104;
	ld.global.nc.f64 	%fd242, [%rd61+1517824];
	add.f64 	%fd243, %fd241, %fd242;
	ld.global.nc.f64 	%fd244, [%rd61+-1517824];
	sub.f64 	%fd245, %fd243, %fd244;
	mul.f64 	%fd246, %fd245, 0d3FC999999999999A;
	sub.f64 	%fd247, %fd240, %fd246;
	sub.f64 	%fd248, %fd105, %fd106;
	ld.global.nc.f64 	%fd249, [%rd61+2276736];
	add.f64 	%fd250, %fd248, %fd249;
	ld.global.nc.f64 	%fd251, [%rd61+-2276736];
	sub.f64 	%fd252, %fd250, %fd251;
	fma.rn.f64 	%fd253, %fd252, 0d3FA374BC6A7EF9DB, %fd247;
	mul.f64 	%fd254, %fd1, %fd253;
	sub.f64 	%fd255, %fd227, %fd254;
	ld.global.f64 	%fd256, [%rd58+758912];
	neg.f64 	%fd257, %fd251;
	sub.f64 	%fd258, %fd257, %fd106;
	fma.rn.f64 	%fd259, %fd113, %fd31, %fd258;
	ld.global.nc.f64 	%fd260, [%rd61+3794560];
	add.f64 	%fd261, %fd260, %fd259;
	mul.f64 	%fd262, %fd261, 0dBF6CAC083126E979;
	sub.f64 	%fd263, %fd105, %fd102;
	add.f64 	%fd264, %fd263, %fd249;
	sub.f64 	%fd265, %fd264, %fd238;
	mul.f64 	%fd266, %fd265, 0d3FC999999999999A;
	sub.f64 	%fd267, %fd262, %fd266;
	sub.f64 	%fd268, %fd100, %fd104;
	add.f64 	%fd269, %fd268, %fd232;
	sub.f64 	%fd270, %fd269, %fd244;
	fma.rn.f64 	%fd271, %fd270, 0d3FA374BC6A7EF9DB, %fd267;
	sub.f64 	%fd272, %fd103, %fd125;
	add.f64 	%fd273, %fd272, %fd242;
	ld.global.nc.f64 	%fd274, [%rd61];
	sub.f64 	%fd275, %fd273, %fd274;
	fma.rn.f64 	%fd276, %fd275, 0d3FE999999999999A, %fd271;
	mul.f64 	%fd277, %fd1, %fd276;
	sub.f64 	%fd278, %fd256, %fd277;
	ld.global.f64 	%fd279, [%rd58+1517824];
	sub.f64 	%fd280, %fd249, %fd236;
	neg.f64 	%fd281, %fd244;
	sub.f64 	%fd282, %fd232, %fd274;
	sub.f64 	%fd283, %fd260, %fd238;
	sub.f64 	%fd284, %fd232, %fd242;
	sub.f64 	%fd285, %fd260, %fd236;
	add.f64 	%fd286, %fd105, %fd280;
	sub.f64 	%fd287, %fd286, %fd101;
	sub.f64 	%fd288, %fd281, %fd104;
	fma.rn.f64 	%fd289, %fd134, %fd44, %fd288;
	ld.global.nc.f64 	%fd290, [%rd61+4553472];
	add.f64 	%fd291, %fd289, %fd290;
	sub.f64 	%fd292, %fd290, %fd274;
	mul.f64 	%fd293, %fd291, 0dBF6CAC083126E979;
	fma.rn.f64 	%fd294, %fd287, 0d3FE999999999999A, %fd293;
	add.f64 	%fd295, %fd100, %fd282;
	sub.f64 	%fd296, %fd295, %fd125;
	mul.f64 	%fd297, %fd296, 0d3FC999999999999A;
	sub.f64 	%fd298, %fd294, %fd297;
	fma.rn.f64 	%fd299, %fd113, %fd31, %fd283;
	sub.f64 	%fd300, %fd299, %fd102;
	fma.rn.f64 	%fd301, %fd300, 0d3FA374BC6A7EF9DB, %fd298;
	mul.f64 	%fd302, %fd1, %fd301;
	sub.f64 	%fd303, %fd279, %fd302;
	ld.global.f64 	%fd304, [%rd58+2276736];
	add.f64 	%fd305, %fd100, %fd284;
	sub.f64 	%fd306, %fd305, %fd103;
	mul.f64 	%fd307, %fd306, 0d3FE999999999999A;
	fma.rn.f64 	%fd308, %fd113, %fd31, %fd285;
	sub.f64 	%fd309, %fd308, %fd101;
	mul.f64 	%fd310, %fd309, 0d3FC999999999999A;
	sub.f64 	%fd311, %fd307, %fd310;
	fma.rn.f64 	%fd312, %fd134, %fd44, %fd292;
	sub.f64 	%fd313, %fd312, %fd125;
	fma.rn.f64 	%fd314, %fd313, 0d3FA374BC6A7EF9DB, %fd311;
	sub.f64 	%fd315, %fd158, %fd238;
	sub.f64 	%fd316, %fd315, %fd102;
	ld.global.nc.f64 	%fd317, [%rd61+5312384];
	add.f64 	%fd318, %fd316, %fd317;
	fma.rn.f64 	%fd319, %fd318, 0dBF6CAC083126E979, %fd314;
	mul.f64 	%fd320, %fd1, %fd319;
	sub.f64 	%fd321, %fd304, %fd320;
	st.global.f64 	[%rd24], %fd21;
	st.global.f64 	[%rd24+758912], %fd35;
	st.global.f64 	[%rd24+1517824], %fd48;
	st.global.f64 	[%rd24+2276736], %fd61;
	st.global.f64 	[%rd34], %fd97;
	st.global.f64 	[%rd34+758912], %fd123;
	st.global.f64 	[%rd34+1517824], %fd139;
	st.global.f64 	[%rd34+2276736], %fd154;
	st.global.f64 	[%rd52], %fd184;
	st.global.f64 	[%rd52+758912], %fd200;
	st.global.f64 	[%rd52+1517824], %fd214;
	st.global.f64 	[%rd52+2276736], %fd226;
	st.global.f64 	[%rd58], %fd255;
	st.global.f64 	[%rd58+758912], %fd278;
	st.global.f64 	[%rd58+1517824], %fd303;
	st.global.f64 	[%rd58+2276736], %fd321;
$L__BB1_2:
	ret;

}
	// .globl	_Z9hypterm_2PdS_S_S_S_S_dddiii
.visible .entry _Z9hypterm_2PdS_S_S_S_S_dddiii(
	.param .u64 .ptr .align 1 _Z9hypterm_2PdS_S_S_S_S_dddiii_param_0,
	.param .u64 .ptr .align 1 _Z9hypterm_2PdS_S_S_S_S_dddiii_param_1,
	.param .u64 .ptr .align 1 _Z9hypterm_2PdS_S_S_S_S_dddiii_param_2,
	.param .u64 .ptr .align 1 _Z9hypterm_2PdS_S_S_S_S_dddiii_param_3,
	.param .u64 .ptr .align 1 _Z9hypterm_2PdS_S_S_S_S_dddiii_param_4,
	.param .u64 .ptr .align 1 _Z9hypterm_2PdS_S_S_S_S_dddiii_param_5,
	.param .f64 _Z9hypterm_2PdS_S_S_S_S_dddiii_param_6,
	.param .f64 _Z9hypterm_2PdS_S_S_S_S_dddiii_param_7,
	.param .f64 _Z9hypterm_2PdS_S_S_S_S_dddiii_param_8,
	.param .u32 _Z9hypterm_2PdS_S_S_S_S_dddiii_param_9,
	.param .u32 _Z9hypterm_2PdS_S_S_S_S_dddiii_param_10,
	.param .u32 _Z9hypterm_2PdS_S_S_S_S_dddiii_param_11
)
{
	.reg .pred 	%p<4>;
	.reg .b32 	%r<32>;
	.reg .b64 	%rd<100>;
	.reg .b64 	%fd<332>;

	ld.param.u64 	%rd2, [_Z9hypterm_2PdS_S_S_S_S_dddiii_param_1];
	ld.param.u64 	%rd4, [_Z9hypterm_2PdS_S_S_S_S_dddiii_param_3];
	ld.param.u64 	%rd5, [_Z9hypterm_2PdS_S_S_S_S_dddiii_param_4];
	ld.param.u64 	%rd6, [_Z9hypterm_2PdS_S_S_S_S_dddiii_param_5];
	ld.param.f64 	%fd1, [_Z9hypterm_2PdS_S_S_S_S_dddiii_param_6];
	ld.param.f64 	%fd2, [_Z9hypterm_2PdS_S_S_S_S_dddiii_param_7];
	ld.param.f64 	%fd3, [_Z9hypterm_2PdS_S_S_S_S_dddiii_param_8];
	ld.param.u32 	%r4, [_Z9hypterm_2PdS_S_S_S_S_dddiii_param_11];
	mov.u32 	%r5, %ntid.x;
	mov.u32 	%r6, %ctaid.x;
	mov.u32 	%r7, %tid.x;
	mad.lo.s32 	%r1, %r6, %r5, %r7;
	mov.u32 	%r8, %ntid.y;
	mov.u32 	%r9, %ctaid.y;
	mov.u32 	%r10, %tid.y;
	mad.lo.s32 	%r2, %r9, %r8, %r10;
	mov.u32 	%r11, %ntid.z;
	mov.u32 	%r12, %ctaid.z;
	mul.lo.s32 	%r13, %r11, %r12;
	shl.b32 	%r14, %r13, 1;
	mov.u32 	%r15, %tid.z;
	shl.b32 	%r16, %r15, 1;
	add.s32 	%r3, %r14, %r16;
	min.u32 	%r17, %r1, %r2;
	min.u32 	%r18, %r17, %r3;
	setp.lt.u32 	%p1, %r18, 4;
	add.s32 	%r19, %r4, -5;
	max.s32 	%r20, %r1, %r2;
	max.s32 	%r21, %r20, %r3;
	setp.gt.s32 	%p2, %r21, %r19;
	or.pred  	%p3, %p2, %p1;
	@%p3 bra 	$L__BB2_2;
	ld.param.u64 	%rd99, [_Z9hypterm_2PdS_S_S_S_S_dddiii_param_2];
	ld.param.u64 	%rd98, [_Z9hypterm_2PdS_S_S_S_S_dddiii_param_0];
	cvta.to.global.u64 	%rd7, %rd2;
	cvta.to.global.u64 	%rd8, %rd6;
	cvta.to.global.u64 	%rd9, %rd99;
	cvta.to.global.u64 	%rd10, %rd98;
	cvta.to.global.u64 	%rd11, %rd4;
	cvta.to.global.u64 	%rd12, %rd5;
	mul.wide.u32 	%rd13, %r3, 758912;
	add.s64 	%rd14, %rd7, %rd13;
	mul.wide.u32 	%rd15, %r2, 2464;
	add.s64 	%rd16, %rd14, %rd15;
	mul.wide.u32 	%rd17, %r1, 8;
	add.s64 	%rd18, %rd16, %rd17;
	ld.global.nc.f64 	%fd4, [%rd18+8];
	add.s64 	%rd19, %rd9, %rd13;
	add.s64 	%rd20, %rd19, %rd15;
	add.s64 	%rd21, %rd20, %rd17;
	ld.global.nc.f64 	%fd5, [%rd21+8];
	mul.f64 	%fd6, %fd4, %fd5;
	add.s32 	%r22, %r1, -1;
	mul.wide.u32 	%rd22, %r22, 8;
	add.s64 	%rd23, %rd16, %rd22;
	ld.global.nc.f64 	%fd7, [%rd23];
	add.s64 	%rd24, %rd20, %rd22;
	ld.global.nc.f64 	%fd8, [%rd24];
	mul.f64 	%fd9, %fd7, %fd8;
	sub.f64 	%fd10, %fd6, %fd9;
	add.s64 	%rd25, %rd8, %rd13;
	add.s64 	%rd26, %rd25, %rd15;
	add.s64 	%rd27, %rd26, %rd17;
	ld.global.nc.f64 	%fd11, [%rd27+8];
	mul.f64 	%fd12, %fd11, %fd5;
	add.s64 	%rd28, %rd26, %rd22;
	ld.global.nc.f64 	%fd13, [%rd28];
	mul.f64 	%fd14, %fd13, %fd8;
	sub.f64 	%fd15, %fd12, %fd14;
	add.f64 	%fd16, %fd10, %fd15;
	mul.f64 	%fd17, %fd16, 0d3FE999999999999A;
	ld.global.nc.f64 	%fd18, [%rd18+16];
	ld.global.nc.f64 	%fd19, [%rd21+16];
	mul.f64 	%fd20, %fd18, %fd19;
	add.s32 	%r23, %r1, -2;
	mul.wide.u32 	%rd29, %r23, 8;
	add.s64 	%rd30, %rd16, %rd29;
	ld.global.nc.f64 	%fd21, [%rd30];
	add.s64 	%rd31, %rd20, %rd29;
	ld.global.nc.f64 	%fd22, [%rd31];
	mul.f64 	%fd23, %fd21, %fd22;
	sub.f64 	%fd24, %fd20, %fd23;
	ld.global.nc.f64 	%fd25, [%rd27+16];
	mul.f64 	%fd26, %fd25, %fd19;
	add.s64 	%rd32, %rd26, %rd29;
	ld.global.nc.f64 	%fd27, [%rd32];
	mul.f64 	%fd28, %fd27, %fd22;
	sub.f64 	%fd29, %fd26, %fd28;
	add.f64 	%fd30, %fd24, %fd29;
	mul.f64 	%fd31, %fd30, 0d3FC999999999999A;
	sub.f64 	%fd32, %fd17, %fd31;
	ld.global.nc.f64 	%fd33, [%rd18+24];
	ld.global.nc.f64 	%fd34, [%rd21+24];
	mul.f64 	%fd35, %fd33, %fd34;
	add.s32 	%r24, %r1, -3;
	mul.wide.u32 	%rd33, %r24, 8;
	add.s64 	%rd34, %rd16, %rd33;
	ld.global.nc.f64 	%fd36, [%rd34];
	add.s64 	%rd35, %rd20, %rd33;
	ld.global.nc.f64 	%fd37, [%rd35];
	mul.f64 	%fd38, %fd36, %fd37;
	sub.f64 	%fd39, %fd35, %fd38;
	ld.global.nc.f64 	%fd40, [%rd27+24];
	mul.f64 	%fd41, %fd40, %fd34;
	add.s64 	%rd36, %rd26, %rd33;
	ld.global.nc.f64 	%fd42, [%rd36];
	mul.f64 	%fd43, %fd42, %fd37;
	sub.f64 	%fd44, %fd41, %fd43;
	add.f64 	%fd45, %fd39, %fd44;
	fma.rn.f64 	%fd46, %fd45, 0d3FA374BC6A7EF9DB, %fd32;
	ld.global.nc.f64 	%fd47, [%rd18+32];
	ld.global.nc.f64 	%fd48, [%rd21+32];
	mul.f64 	%fd49, %fd47, %fd48;
	add.s32 	%r25, %r1, -4;
	mul.wide.u32 	%rd37, %r25, 8;
	add.s64 	%rd38, %rd16, %rd37;
	ld.global.nc.f64 	%fd50, [%rd38];
	add.s64 	%rd39, %rd20, %rd37;
	ld.global.nc.f64 	%fd51, [%rd39];
	mul.f64 	%fd52, %fd50, %fd51;
	sub.f64 	%fd53, %fd49, %fd52;
	ld.global.nc.f64 	%fd54, [%rd27+32];
	mul.f64 	%fd55, %fd54, %fd48;
	add.s64 	%rd40, %rd26, %rd37;
	ld.global.nc.f64 	%fd56, [%rd40];
	mul.f64 	%fd57, %fd56, %fd51;
	sub.f64 	%fd58, %fd55, %fd57;
	add.f64 	%fd59, %fd53, %fd58;
	mul.f64 	%fd60, %fd59, 0d3F6CAC083126E979;
	sub.f64 	%fd61, %fd46, %fd60;
	mul.f64 	%fd62, %fd1, %fd61;
	add.s64 	%rd41, %rd10, %rd13;
	add.s64 	%rd42, %rd41, %rd15;
	add.s64 	%rd43, %rd42, %rd17;
	ld.global.nc.f64 	%fd63, [%rd18+758920];
	ld.global.nc.f64 	%fd64, [%rd21+758920];
	mul.f64 	%fd65, %fd63, %fd64;
	ld.global.nc.f64 	%fd66, [%rd23+758912];
	ld.global.nc.f64 	%fd67, [%rd24+758912];
	mul.f64 	%fd68, %fd66, %fd67;
	sub.f64 	%fd69, %fd65, %fd68;
	ld.global.nc.f64 	%fd70, [%rd27+758920];
	mul.f64 	%fd71, %fd70, %fd64;
	ld.global.nc.f64 	%fd72, [%rd28+758912];
	mul.f64 	%fd73, %fd72, %fd67;
	sub.f64 	%fd74, %fd71, %fd73;
	add.f64 	%fd75, %fd69, %fd74;
	mul.f64 	%fd76, %fd75, 0d3FE999999999999A;
	ld.global.nc.f64 	%fd77, [%rd18+758928];
	ld.global.nc.f64 	%fd78, [%rd21+758928];
	mul.f64 	%fd79, %fd77, %fd78;
	ld.global.nc.f64 	%fd80, [%rd30+758912];
	ld.global.nc.f64 	%fd81, [%rd31+758912];
	mul.f64 	%fd82, %fd80, %fd81;
	sub.f64 	%fd83, %fd79, %fd82;
	ld.global.nc.f64 	%fd84, [%rd27+758928];
	mul.f64 	%fd85, %fd84, %fd78;
	ld.global.nc.f64 	%fd86, [%rd32+758912];
	mul.f64 	%fd87, %fd86, %fd81;
	sub.f64 	%fd88, %fd85, %fd87;
	add.f64 	%fd89, %fd83, %fd88;
	mul.f64 	%fd90, %fd89, 0d3FC999999999999A;
	sub.f64 	%fd91, %fd76, %fd90;
	ld.global.nc.f64 	%fd92, [%rd18+758936];
	ld.global.nc.f64 	%fd93, [%rd21+758936];
	mul.f64 	%fd94, %fd92, %fd93;
	ld.global.nc.f64 	%fd95, [%rd34+758912];
	ld.global.nc.f64 	%fd96, [%rd35+758912];
	mul.f64 	%fd97, %fd95, %fd96;
	sub.f64 	%fd98, %fd94, %fd97;
	ld.global.nc.f64 	%fd99, [%rd27+758936];
	mul.f64 	%fd100, %fd99, %fd93;
	ld.global.nc.f64 	%fd101, [%rd36+758912];
	mul.f64 	%fd102, %fd101, %fd96;
	sub.f64 	%fd103, %fd100, %fd102;
	add.f64 	%fd104, %fd98, %fd103;
	fma.rn.f64 	%fd105, %fd104, 0d3FA374BC6A7EF9DB, %fd91;
	ld.global.nc.f64 	%fd106, [%rd18+758944];
	ld.global.nc.f64 	%fd107, [%rd21+758944];
	mul.f64 	%fd108, %fd106, %fd107;
	ld.global.nc.f64 	%fd109, [%rd38+758912];
	ld.global.nc.f64 	%fd110, [%rd39+758912];
	mul.f64 	%fd111, %fd109, %fd110;
	sub.f64 	%fd112, %fd108, %fd111;
	ld.global.nc.f64 	%fd113, [%rd27+758944];
	mul.f64 	%fd114, %fd113, %fd107;
	ld.global.nc.f64 	%fd115, [%rd40+758912];
	mul.f64 	%fd116, %fd115, %fd110;
	sub.f64 	%fd117, %fd114, %fd116;
	add.f64 	%fd118, %fd112, %fd117;
	mul.f64 	%fd119, %fd118, 0d3F6CAC083126E979;
	sub.f64 	%fd120, %fd105, %fd119;
	mul.f64 	%fd121, %fd1, %fd120;
	ld.global.nc.f64 	%fd122, [%rd18+2464];
	add.s64 	%rd44, %rd11, %rd13;
	add.s64 	%rd45, %rd44, %rd15;
	add.s64 	%rd46, %rd45, %rd17;
	ld.global.nc.f64 	%fd123, [%rd46+2464];
	mul.f64 	%fd124, %fd122, %fd123;
	add.s32 	%r26, %r2, -1;
	mul.wide.u32 	%rd47, %r26, 2464;
	add.s64 	%rd48, %rd14, %rd47;
	add.s64 	%rd49, %rd48, %rd17;
	ld.global.nc.f64 	%fd125, [%rd49];
	add.s64 	%rd50, %rd44, %rd47;
	add.s64 	%rd51, %rd50, %rd17;
	ld.global.nc.f64 	%fd126, [%rd51];
	mul.f64 	%fd127, %fd125, %fd126;
	sub.f64 	%fd128, %fd124, %fd127;
	ld.global.nc.f64 	%fd129, [%rd27+2464];
	mul.f64 	%fd130, %fd129, %fd123;
	add.s64 	%rd52, %rd25, %rd47;
	add.s64 	%rd53, %rd52, %rd17;
	ld.global.nc.f64 	%fd131, [%rd53];
	mul.f64 	%fd132, %fd131, %fd126;
	sub.f64 	%fd133, %fd130, %fd132;
	add.f64 	%fd134, %fd128, %fd133;
	mul.f64 	%fd135, %fd134, 0d3FE999999999999A;
	ld.global.nc.f64 	%fd136, [%rd18+4928];
	ld.global.nc.f64 	%fd137, [%rd46+4928];
	mul.f64 	%fd138, %fd136, %fd137;
	add.s32 	%r27, %r2, -2;
	mul.wide.u32 	%rd54, %r27, 2464;
	add.s64 	%rd55, %rd14, %rd54;
	add.s64 	%rd56, %rd55, %rd17;
	ld.global.nc.f64 	%fd139, [%rd56];
	add.s64 	%rd57, %rd44, %rd54;
	add.s64 	%rd58, %rd57, %rd17;
	ld.global.nc.f64 	%fd140, [%rd58];
	mul.f64 	%fd141, %fd139, %fd140;
	sub.f64 	%fd142, %fd138, %fd141;
	ld.global.nc.f64 	%fd143, [%rd27+4928];
	mul.f64 	%fd144, %fd143, %fd137;
	add.s64 	%rd59, %rd25, %rd54;
	add.s64 	%rd60, %rd59, %rd17;
	ld.global.nc.f64 	%fd145, [%rd60];
	mul.f64 	%fd146, %fd145, %fd140;
	sub.f64 	%fd147, %fd144, %fd146;
	add.f64 	%fd148, %fd142, %fd147;
	mul.f64 	%fd149, %fd148, 0d3FC999999999999A;
	sub.f64 	%fd150, %fd135, %fd149;
	ld.global.nc.f64 	%fd151, [%rd18+7392];
	ld.global.nc.f64 	%fd152, [%rd46+7392];
	mul.f64 	%fd153, %fd151, %fd152;
	add.s32 	%r28, %r2, -3;
	mul.wide.u32 	%rd61, %r28, 2464;
	add.s64 	%rd62, %rd14, %rd61;
	add.s64 	%rd63, %rd62, %rd17;
	ld.global.nc.f64 	%fd154, [%rd63];
	add.s64 	%rd64, %rd44, %rd61;
	add.s64 	%rd65, %rd64, %rd17;
	ld.global.nc.f64 	%fd155, [%rd65];
	mul.f64 	%fd156, %fd154, %fd155;
	sub.f64 	%fd157, %fd153, %fd156;
	ld.global.nc.f64 	%fd158, [%rd27+7392];
	mul.f64 	%fd159, %fd158, %fd152;
	add.s64 	%rd66, %rd25, %rd61;
	add.s64 	%rd67, %rd66, %rd17;
	ld.global.nc.f64 	%fd160, [%rd67];
	mul.f64 	%fd161, %fd160, %fd155;
	sub.f64 	%fd162, %fd159, %fd161;
	add.f64 	%fd163, %fd157, %fd162;
	fma.rn.f64 	%fd164, %fd163, 0d3FA374BC6A7EF9DB, %fd150;
	ld.global.nc.f64 	%fd165, [%rd18+9856];
	ld.global.nc.f64 	%fd166, [%rd46+9856];
	mul.f64 	%fd167, %fd165, %fd166;
	add.s32 	%r29, %r2, -4;
	mul.wide.u32 	%rd68, %r29, 2464;
	add.s64 	%rd69, %rd14, %rd68;
	add.s64 	%rd70, %rd69, %rd17;
	ld.global.nc.f64 	%fd168, [%rd70];
	add.s64 	%rd71, %rd44, %rd68;
	add.s64 	%rd72, %rd71, %rd17;
	ld.global.nc.f64 	%fd169, [%rd72];
	mul.f64 	%fd170, %fd168, %fd169;
	sub.f64 	%fd171, %fd167, %fd170;
	ld.global.nc.f64 	%fd172, [%rd27+9856];
	mul.f64 	%fd173, %fd172, %fd166;
	add.s64 	%rd73, %rd25, %rd68;
	add.s64 	%rd74, %rd73, %rd17;
	ld.global.nc.f64 	%fd174, [%rd74];
	mul.f64 	%fd175, %fd174, %fd169;
	sub.f64 	%fd176, %fd173, %fd175;
	add.f64 	%fd177, %fd171, %fd176;
	mul.f64 	%fd178, %fd177, 0d3F6CAC083126E979;
	sub.f64 	%fd179, %fd164, %fd178;
	mul.f64 	%fd180, %fd2, %fd179;
	sub.f64 	%fd181, %fd62, %fd180;
	ld.global.nc.f64 	%fd182, [%rd18+761376];
	ld.global.nc.f64 	%fd183, [%rd46+761376];
	mul.f64 	%fd184, %fd182, %fd183;
	ld.global.nc.f64 	%fd185, [%rd49+758912];
	ld.global.nc.f64 	%fd186, [%rd51+758912];
	mul.f64 	%fd187, %fd185, %fd186;
	sub.f64 	%fd188, %fd184, %fd187;
	ld.global.nc.f64 	%fd189, [%rd27+761376];
	mul.f64 	%fd190, %fd189, %fd183;
	ld.global.nc.f64 	%fd191, [%rd53+758912];
	mul.f64 	%fd192, %fd191, %fd186;
	sub.f64 	%fd193, %fd190, %fd192;
	add.f64 	%fd194, %fd188, %fd193;
	mul.f64 	%fd195, %fd194, 0d3FE999999999999A;
	ld.global.nc.f64 	%fd196, [%rd18+763840];
	ld.global.nc.f64 	%fd197, [%rd46+763840];
	mul.f64 	%fd198, %fd196, %fd197;
	ld.global.nc.f64 	%fd199, [%rd56+758912];
	ld.global.nc.f64 	%fd200, [%rd58+758912];
	mul.f64 	%fd201, %fd199, %fd200;
	sub.f64 	%fd202, %fd198, %fd201;
	ld.global.nc.f64 	%fd203, [%rd27+763840];
	mul.f64 	%fd204, %fd203, %fd197;
	ld.global.nc.f64 	%fd205, [%rd60+758912];
	mul.f64 	%fd206, %fd205, %fd200;
	sub.f64 	%fd207, %fd204, %fd206;
	add.f64 	%fd208, %fd202, %fd207;
	mul.f64 	%fd209, %fd208, 0d3FC999999999999A;
	sub.f64 	%fd210, %fd195, %fd209;
	ld.global.nc.f64 	%fd211, [%rd18+766304];
	ld.global.nc.f64 	%fd212, [%rd46+766304];
	mul.f64 	%fd213, %fd211, %fd212;
	ld.global.nc.f64 	%fd214, [%rd63+758912];
	ld.global.nc.f64 	%fd215, [%rd65+758912];
	mul.f64 	%fd216, %fd214, %fd215;
	sub.f64 	%fd217, %fd213, %fd216;
	ld.global.nc.f64 	%fd218, [%rd27+766304];
	mul.f64 	%fd219, %fd218, %fd212;
	ld.global.nc.f64 	%fd220, [%rd67+758912];
	mul.f64 	%fd221, %fd220, %fd215;
	sub.f64 	%fd222, %fd219, %fd221;
	add.f64 	%fd223, %fd217, %fd222;
	fma.rn.f64 	%fd224, %fd223, 0d3FA374BC6A7EF9DB, %fd210;
	ld.global.nc.f64 	%fd225, [%rd18+768768];
	ld.global.nc.f64 	%fd226, [%rd46+768768];
	mul.f64 	%fd227, %fd225, %fd226;
	ld.global.nc.f64 	%fd228, [%rd70+758912];
	ld.global.nc.f64 	%fd229, [%rd72+758912];
	mul.f64 	%fd230, %fd228, %fd229;
	sub.f64 	%fd231, %fd227, %fd230;
	ld.global.nc.f64 	%fd232, [%rd27+768768];
	mul.f64 	%fd233, %fd232, %fd226;
	ld.global.nc.f64 	%fd234, [%rd74+758912];
	mul.f64 	%fd235, %fd234, %fd229;
	sub.f64 	%fd236, %fd233, %fd235;
	add.f64 	%fd237, %fd231, %fd236;
	mul.f64 	%fd238, %fd237, 0d3F6CAC083126E979;
	sub.f64 	%fd239, %fd224, %fd238;
	mul.f64 	%fd240, %fd2, %fd239;
	sub.f64 	%fd241, %fd121, %fd240;
	ld.global.nc.f64 	%fd242, [%rd18+758912];
	add.s64 	%rd75, %rd12, %rd13;
	add.s64 	%rd76, %rd75, %rd15;
	add.s64 	%rd77, %rd76, %rd17;
	ld.global.nc.f64 	%fd243, [%rd77+758912];
	mul.f64 	%fd244, %fd242, %fd243;
	add.s32 	%r30, %r3, -1;
	mul.wide.u32 	%rd78, %r30, 758912;
	add.s64 	%rd79, %rd7, %rd78;
	add.s64 	%rd80, %rd79, %rd15;
	add.s64 	%rd81, %rd80, %rd17;
	ld.global.nc.f64 	%fd245, [%rd81];
	add.s64 	%rd82, %rd12, %rd78;
	add.s64 	%rd83, %rd82, %rd15;
	add.s64 	%rd84, %rd83, %rd17;
	ld.global.nc.f64 	%fd246, [%rd84];
	mul.f64 	%fd247, %fd245, %fd246;
	sub.f64 	%fd248, %fd244, %fd247;
	ld.global.nc.f64 	%fd249, [%rd27+758912];
	mul.f64 	%fd250, %fd249, %fd243;
	add.s64 	%rd85, %rd8, %rd78;
	add.s64 	%rd86, %rd85, %rd15;
	add.s64 	%rd87, %rd86, %rd17;
	ld.global.nc.f64 	%fd251, [%rd87];
	mul.f64 	%fd252, %fd251, %fd246;
	sub.f64 	%fd253, %fd250, %fd252;
	add.f64 	%fd254, %fd248, %fd253;
	mul.f64 	%fd255, %fd254, 0d3FE999999999999A;
	ld.global.nc.f64 	%fd256, [%rd18+1517824];
	ld.global.nc.f64 	%fd257, [%rd77+1517824];
	mul.f64 	%fd258, %fd256, %fd257;
	ld.global.nc.f64 	%fd259, [%rd81+-758912];
	ld.global.nc.f64 	%fd260, [%rd84+-758912];
	mul.f64 	%fd261, %fd259, %fd260;
	sub.f64 	%fd262, %fd258, %fd261;
	ld.global.nc.f64 	%fd263, [%rd27+1517824];
	mul.f64 	%fd264, %fd263, %fd257;
	ld.global.nc.f64 	%fd265, [%rd87+-758912];
	mul.f64 	%fd266, %fd265, %fd260;
	sub.f64 	%fd267, %fd264, %fd266;
	add.f64 	%fd268, %fd262, %fd267;
	mul.f64 	%fd269, %fd268, 0d3FC999999999999A;
	sub.f64 	%fd270, %fd255, %fd269;
	ld.global.nc.f64 	%fd271, [%rd18+2276736];
	ld.global.nc.f64 	%fd272, [%rd77+2276736];
	mul.f64 	%fd273, %fd271, %fd272;
	add.s32 	%r31, %r3, -3;
	mul.wide.u32 	%rd88, %r31, 758912;
	add.s64 	%rd89, %rd7, %rd88;
	add.s64 	%rd90, %rd89, %rd15;
	add.s64 	%rd91, %rd90, %rd17;
	ld.global.nc.f64 	%fd274, [%rd91];
	add.s64 	%rd92, %rd12, %rd88;
	add.s64 	%rd93, %rd92, %rd15;
	add.s64 	%rd94, %rd93, %rd17;
	ld.global.nc.f64 	%fd275, [%rd94];
	mul.f64 	%fd276, %fd274, %fd275;
	sub.f64 	%fd277, %fd273, %fd276;
	ld.global.nc.f64 	%fd278, [%rd27+2276736];
	mul.f64 	%fd279, %fd278, %fd272;
	add.s64 	%rd95, %rd8, %rd88;
	add.s64 	%rd96, %rd95, %rd15;
	add.s64 	%rd97, %rd96, %rd17;
	ld.global.nc.f64 	%fd280, [%rd97];
	mul.f64 	%fd281, %fd280, %fd275;
	sub.f64 	%fd282, %fd279, %fd281;
	add.f64 	%fd283, %fd277, %fd282;
	fma.rn.f64 	%fd284, %fd283, 0d3FA374BC6A7EF9DB, %fd270;
	ld.global.nc.f64 	%fd285, [%rd18+3035648];
	ld.global.nc.f64 	%fd286, [%rd77+3035648];
	mul.f64 	%fd287, %fd285, %fd286;
	ld.global.nc.f64 	%fd288, [%rd91+-758912];
	ld.global.nc.f64 	%fd289, [%rd94+-758912];
	mul.f64 	%fd290, %fd288, %fd289;
	sub.f64 	%fd291, %fd287, %fd290;
	ld.global.nc.f64 	%fd292, [%rd27+3035648];
	mul.f64 	%fd293, %fd292, %fd286;
	ld.global.nc.f64 	%fd294, [%rd97+-758912];
	mul.f64 	%fd295, %fd294, %fd289;
	sub.f64 	%fd296, %fd293, %fd295;
	add.f64 	%fd297, %fd291, %fd296;
	mul.f64 	%fd298, %fd297, 0d3F6CAC083126E979;
	sub.f64 	%fd299, %fd284, %fd298;
	mul.f64 	%fd300, %fd3, %fd299;
	sub.f64 	%fd301, %fd181, %fd300;
	st.global.f64 	[%rd43], %fd301;
	ld.global.nc.f64 	%fd302, [%rd18];
	ld.global.nc.f64 	%fd303, [%rd77];
	mul.f64 	%fd304, %fd302, %fd303;
	sub.f64 	%fd305, %fd258, %fd304;
	ld.global.nc.f64 	%fd306, [%rd27];
	mul.f64 	%fd307, %fd306, %fd303;
	sub.f64 	%fd308, %fd264, %fd307;
	add.f64 	%fd309, %fd305, %fd308;
	mul.f64 	%fd310, %fd309, 0d3FE999999999999A;
	sub.f64 	%fd311, %fd273, %fd247;
	sub.f64 	%fd312, %fd279, %fd252;
	add.f64 	%fd313, %fd311, %fd312;
	mul.f64 	%fd314, %fd313, 0d3FC999999999999A;
	sub.f64 	%fd315, %fd310, %fd314;
	sub.f64 	%fd316, %fd287, %fd261;
	sub.f64 	%fd317, %fd293, %fd266;
	add.f64 	%fd318, %fd316, %fd317;
	fma.rn.f64 	%fd319, %fd318, 0d3FA374BC6A7EF9DB, %fd315;
	ld.global.nc.f64 	%fd320, [%rd18+3794560];
	ld.global.nc.f64 	%fd321, [%rd77+3794560];
	mul.f64 	%fd322, %fd320, %fd321;
	sub.f64 	%fd323, %fd322, %fd276;
	ld.global.nc.f64 	%fd324, [%rd27+3794560];
	mul.f64 	%fd325, %fd324, %fd321;
	sub.f64 	%fd326, %fd325, %fd281;
	add.f64 	%fd327, %fd323, %fd326;
	mul.f64 	%fd328, %fd327, 0d3F6CAC083126E979;
	sub.f64 	%fd329, %fd319, %fd328;
	mul.f64 	%fd330, %fd3, %fd329;
	sub.f64 	%fd331, %fd241, %fd330;
	st.global.f64 	[%rd43+758912], %fd331;
$L__BB2_2:
	ret;

}


// ===== COMPILED SASS (sm_100) =====

	.target	sm_100

	.elftype	@"ET_EXEC"


//--------------------- .note.nv.tkinfo           --------------------------
	.section	.note.nv.tkinfo,"",@"SHT_NOTE"
	.sectionflags	@"SHF_NOTE_NV_TKINFO"
	.tkinfo
        /*0018*/ 	.word	0x00000002
        /*0030*/ 	.string	""
        /*0030*/ 	.string	"ptxas"
        /*0030*/ 	.string	"Cuda compilation tools, release 13.0, V13.0.88"
        /*0030*/ 	.string	"Build cuda_13.0.r13.0/compiler.36424714_0"
        /*0030*/ 	.string	"-arch sm_100 -m 64 "



//--------------------- .note.nv.cuinfo           --------------------------
	.section	.note.nv.cuinfo,"",@"SHT_NOTE"
	.sectionflags	@"SHF_NOTE_NV_CUINFO"
        /*0018*/ 	.short	0x0002
        /*001a*/ 	.short	0x0064
        /*001c*/ 	.short	0x0082
	.zero		2


//--------------------- .nv.info                  --------------------------
	.section	.nv.info,"",@"SHT_CUDA_INFO"
	.align	4


	//----- nvinfo : EIATTR_REGCOUNT
	.align		4
        /*0000*/ 	.byte	0x04, 0x2f
        /*0002*/ 	.short	(.L_1 - .L_0)
	.align		4
.L_0:
        /*0004*/ 	.word	index@(_Z9hypterm_0PdS_S_S_S_S_S_S_S_S_S_dddiii)
        /*0008*/ 	.word	0x00000038


	//----- nvinfo : EIATTR_FRAME_SIZE
	.align		4
.L_1:
        /*000c*/ 	.byte	0x04, 0x11
        /*000e*/ 	.short	(.L_3 - .L_2)
	.align		4
.L_2:
        /*0010*/ 	.word	index@(_Z9hypterm_0PdS_S_S_S_S_S_S_S_S_S_dddiii)
        /*0014*/ 	.word	0x00000000


	//----- nvinfo : EIATTR_REGCOUNT
	.align		4
.L_3:
        /*0018*/ 	.byte	0x04, 0x2f
        /*001a*/ 	.short	(.L_5 - .L_4)
	.align		4
.L_4:
        /*001c*/ 	.word	index@(_Z9hypterm_1PdS_S_S_S_S_S_S_S_S_S_dddiii)
        /*0020*/ 	.word	0x0000005e


	//----- nvinfo : EIATTR_FRAME_SIZE
	.align		4
.L_5:
        /*0024*/ 	.byte	0x04, 0x11
        /*0026*/ 	.short	(.L_7 - .L_6)
	.align		4
.L_6:
        /*0028*/ 	.word	index@(_Z9hypterm_1PdS_S_S_S_S_S_S_S_S_S_dddiii)
        /*002c*/ 	.word	0x00000000


	//----- nvinfo : EIATTR_REGCOUNT
	.align		4
.L_7:
        /*0030*/ 	.byte	0x04, 0x2f
        /*0032*/ 	.short	(.L_9 - .L_8)
	.align		4
.L_8:
        /*0034*/ 	.word	index@(_Z9hypterm_2PdS_S_S_S_S_dddiii)
        /*0038*/ 	.word	0x00000038


	//----- nvinfo : EIATTR_FRAME_SIZE
	.align		4
.L_9:
        /*003c*/ 	.byte	0x04, 0x11
        /*003e*/ 	.short	(.L_11 - .L_10)
	.align		4
.L_10:
        /*0040*/ 	.word	index@(_Z9hypterm_2PdS_S_S_S_S_dddiii)
        /*0044*/ 	.word	0x00000000


	//----- nvinfo : EIATTR_MIN_STACK_SIZE
	.align		4
.L_11:
        /*0048*/ 	.byte	0x04, 0x12
        /*004a*/ 	.short	(.L_13 - .L_12)
	.align		4
.L_12:
        /*004c*/ 	.word	index@(_Z9hypterm_2PdS_S_S_S_S_dddiii)
        /*0050*/ 	.word	0x00000000


	//----- nvinfo : EIATTR_MIN_STACK_SIZE
	.align		4
.L_13:
        /*0054*/ 	.byte	0x04, 0x12
        /*0056*/ 	.short	(.L_15 - .L_14)
	.align		4
.L_14:
        /*0058*/ 	.word	index@(_Z9hypterm_1PdS_S_S_S_S_S_S_S_S_S_dddiii)
        /*005c*/ 	.word	0x00000000


	//----- nvinfo : EIATTR_MIN_STACK_SIZE
	.align		4
.L_15:
        /*0060*/ 	.byte	0x04, 0x12
        /*0062*/ 	.short	(.L_17 - .L_16)
	.align		4
.L_16:
        /*0064*/ 	.word	index@(_Z9hypterm_0PdS_S_S_S_S_S_S_S_S_S_dddiii)
        /*0068*/ 	.word	0x00000000
.L_17:


//--------------------- .nv.compat                --------------------------
	.section	.nv.compat,"",@"SHT_CUDA_COMPAT_INFO"
	.align	4
        /*0000*/ 	.byte	0x02, 0x09, 0x00, 0x00, 0x02, 0x02, 0x01, 0x00, 0x02, 0x05, 0x05, 0x00, 0x03, 0x07, 0x01, 0x01
        /*0010*/ 	.byte	0x02, 0x03, 0x00, 0x00, 0x02, 0x06, 0x01, 0x00, 0x04, 0x0b, 0x08, 0x00, 0x01, 0x00, 0x00, 0x00
        /*0020*/ 	.byte	0x00, 0x00, 0x00, 0x00


//--------------------- .nv.info._Z9hypterm_2PdS_S_S_S_S_dddiii --------------------------
	.section	.nv.info._Z9hypterm_2PdS_S_S_S_S_dddiii,"",@"SHT_CUDA_INFO"
	.sectionflags	@""
	.align	4


	//----- nvinfo : EIATTR_CUDA_API_VERSION
	.align		4
        /*0000*/ 	.byte	0x04, 0x37
        /*0002*/ 	.short	(.L_19 - .L_18)
.L_18:
        /*0004*/ 	.word	0x00000082


	//----- nvinfo : EIATTR_KPARAM_INFO
	.align		4
.L_19:
        /*0008*/ 	.byte	0x04, 0x17
        /*000a*/ 	.short	(.L_21 - .L_20)
.L_20:
        /*000c*/ 	.word	0x00000000
        /*0010*/ 	.short	0x000b
        /*0012*/ 	.short	0x0050
        /*0014*/ 	.byte	0x00, 0xf0, 0x11, 0x00


	//----- nvinfo : EIATTR_KPARAM_INFO
	.align		4
.L_21:
        /*0018*/ 	.byte	0x04, 0x17
        /*001a*/ 	.short	(.L_23 - .L_22)
.L_22:
        /*001c*/ 	.word	0x00000000
        /*0020*/ 	.short	0x000a
        /*0022*/ 	.short	0x004c
        /*0024*/ 	.byte	0x00, 0xf0, 0x11, 0x00


	//----- nvinfo : EIATTR_KPARAM_INFO
	.align		4
.L_23:
        /*0028*/ 	.byte	0x04, 0x17
        /*002a*/ 	.short	(.L_25 - .L_24)
.L_24:
        /*002c*/ 	.word	0x00000000
        /*0030*/ 	.short	0x0009
        /*0032*/ 	.short	0x0048
        /*0034*/ 	.byte	0x00, 0xf0, 0x11, 0x00


	//----- nvinfo : EIATTR_KPARAM_INFO
	.align		4
.L_25:
        /*0038*/ 	.byte	0x04, 0x17
        /*003a*/ 	.short	(.L_27 - .L_26)
.L_26:
        /*003c*/ 	.word	0x00000000
        /*0040*/ 	.short	0x0008
        /*0042*/ 	.short	0x0040
        /*0044*/ 	.byte	0x00, 0xf0, 0x21, 0x00


	//----- nvinfo : EIATTR_KPARAM_INFO
	.align		4
.L_27:
        /*0048*/ 	.byte	0x04, 0x17
        /*004a*/ 	.short	(.L_29 - .L_28)
.L_28:
        /*004c*/ 	.word	0x00000000
        /*0050*/ 	.short	0x0007
        /*0052*/ 	.short	0x0038
        /*0054*/ 	.byte	0x00, 0xf0, 0x21, 0x00


	//----- nvinfo : EIATTR_KPARAM_INFO
	.align		4
.L_29:
        /*0058*/ 	.byte	0x04, 0x17
        /*005a*/ 	.short	(.L_31 - .L_30)
.L_30:
        /*005c*/ 	.word	0x00000000
        /*0060*/ 	.short	0x0006
        /*0062*/ 	.short	0x0030
        /*0064*/ 	.byte	0x00, 0xf0, 0x21, 0x00


	//----- nvinfo : EIATTR_KPARAM_INFO
	.align		4
.L_31:
        /*0068*/ 	.byte	0x04, 0x17
        /*006a*/ 	.short	(.L_33 - .L_32)
.L_32:
        /*006c*/ 	.word	0x00000000
        /*0070*/ 	.short	0x0005
        /*0072*/ 	.short	0x0028
        /*0074*/ 	.byte	0x00, 0xf5, 0x21, 0x00


	//----- nvinfo : EIATTR_KPARAM_INFO
	.align		4
.L_33:
        /*0078*/ 	.byte	0x04, 0x17
        /*007a*/ 	.short	(.L_35 - .L_34)
.L_34:
        /*007c*/ 	.word	0x00000000
        /*0080*/ 	.short	0x0004
        /*0082*/ 	.short	0x0020
        /*0084*/ 	.byte	0x00, 0xf5, 0x21, 0x00


	//----- nvinfo : EIATTR_KPARAM_INFO
	.align		4
.L_35:
        /*0088*/ 	.byte	0x04, 0x17
        /*008a*/ 	.short	(.L_37 - .L_36)
.L_36:
        /*008c*/ 	.word	0x00000000
        /*0090*/ 	.short	0x0003
        /*0092*/ 	.short	0x0018
        /*0094*/ 	.byte	0x00, 0xf5, 0x21, 0x00


	//----- nvinfo : EIATTR_KPARAM_INFO
	.align		4
.L_37:
        /*0098*/ 	.byte	0x04, 0x17
        /*009a*/ 	.short	(.L_39 - .L_38)
.L_38:
        /*009c*/ 	.word	0x00000000
        /*00a0*/ 	.short	0x0002
        /*00a2*/ 	.short	0x0010
        /*00a4*/ 	.byte	0x00, 0xf5, 0x21, 0x00


	//----- nvinfo : EIATTR_KPARAM_INFO
	.align		4
.L_39:
        /*00a8*/ 	.byte	0x04, 0x17
        /*00aa*/ 	.short	(.L_41 - .L_40)
.L_40:
        /*00ac*/ 	.word	0x00000000
        /*00b0*/ 	.short	0x0001
        /*00b2*/ 	.short	0x0008
        /*00b4*/ 	.byte	0x00, 0xf5, 0x21, 0x00


	//----- nvinfo : EIATTR_KPARAM_INFO
	.align		4
.L_41:
        /*00b8*/ 	.byte	0x04, 0x17
        /*00ba*/ 	.short	(.L_43 - .L_42)
.L_42:
        /*00bc*/ 	.word	0x00000000
        /*00c0*/ 	.short	0x0000
        /*00c2*/ 	.short	0x0000
        /*00c4*/ 	.byte	0x00, 0xf5, 0x21, 0x00


	//----- nvinfo : EIATTR_SPARSE_MMA_MASK
	.align		4
.L_43:
        /*00c8*/ 	.byte	0x03, 0x50
        /*00ca*/ 	.short	0x0000


	//----- nvinfo : EIATTR_MAXREG_COUNT
	.align		4
        /*00cc*/ 	.byte	0x03, 0x1b
        /*00ce*/ 	.short	0x00ff


	//----- nvinfo : EIATTR_MERCURY_ISA_VERSION
	.align		4
        /*00d0*/ 	.byte	0x03, 0x5f
        /*00d2*/ 	.short	0x0101


	//----- nvinfo : EIATTR_VRC_CTA_INIT_COUNT
	.align		4
        /*00d4*/ 	.byte	0x02, 0x4a
	.zero		1
	.zero		1


	//----- nvinfo : EIATTR_EXIT_INSTR_OFFSETS
	.align		4
        /*00d8*/ 	.byte	0x04, 0x1c
        /*00da*/ 	.short	(.L_45 - .L_44)


	//   ....[0]....
.L_44:
        /*00dc*/ 	.word	0x00000140


	//   ....[1]....
        /*00e0*/ 	.word	0x00001a20


	//----- nvinfo : EIATTR_CBANK_PARAM_SIZE
	.align		4
.L_45:
        /*00e4*/ 	.byte	0x03, 0x19
        /*00e6*/ 	.short	0x0054


	//----- nvinfo : EIATTR_PARAM_CBANK
	.align		4
        /*00e8*/ 	.byte	0x04, 0x0a
        /*00ea*/ 	.short	(.L_47 - .L_46)
	.align		4
.L_46:
        /*00ec*/ 	.word	index@(.nv.constant0._Z9hypterm_2PdS_S_S_S_S_dddiii)
        /*00f0*/ 	.short	0x0380
        /*00f2*/ 	.short	0x0054


	//----- nvinfo : EIATTR_SW_WAR
	.align		4
.L_47:
        /*00f4*/ 	.byte	0x04, 0x36
        /*00f6*/ 	.short	(.L_49 - .L_48)
.L_48:
        /*00f8*/ 	.word	0x00000008
.L_49:


//--------------------- .nv.info._Z9hypterm_1PdS_S_S_S_S_S_S_S_S_S_dddiii --------------------------
	.section	.nv.info._Z9hypterm_1PdS_S_S_S_S_S_S_S_S_S_dddiii,"",@"SHT_CUDA_INFO"
	.sectionflags	@""
	.align	4


	//----- nvinfo : EIATTR_CUDA_API_VERSION
	.align		4
        /*0000*/ 	.byte	0x04, 0x37
        /*0002*/ 	.short	(.L_51 - .L_50)
.L_50:
        /*0004*/ 	.word	0x00000082


	//----- nvinfo : EIATTR_KPARAM_INFO
	.align		4
.L_51:
        /*0008*/ 	.byte	0x04, 0x17
        /*000a*/ 	.short	(.L_53 - .L_52)
.L_52:
        /*000c*/ 	.word	0x00000000
        /*0010*/ 	.short	0x0010
        /*0012*/ 	.short	0x0078
        /*0014*/ 	.byte	0x00, 0xf0, 0x11, 0x00


	//----- nvinfo : EIATTR_KPARAM_INFO
	.align		4
.L_53:
        /*0018*/ 	.byte	0x04, 0x17
        /*001a*/ 	.short	(.L_55 - .L_54)
.L_54:
        /*001c*/ 	.word	0x00000000
        /*0020*/ 	.short	0x000f
        /*0022*/ 	.short	0x0074
        /*0024*/ 	.byte	0x00, 0xf0, 0x11, 0x00


	//----- nvinfo : EIATTR_KPARAM_INFO
	.align		4
.L_55:
        /*0028*/ 	.byte	0x04, 0x17
        /*002a*/ 	.short	(.L_57 - .L_56)
.L_56:
        /*002c*/ 	.word	0x00000000
        /*0030*/ 	.short	0x000e
        /*0032*/ 	.short	0x0070
        /*0034*/ 	.byte	0x00, 0xf0, 0x11, 0x00


	//----- nvinfo : EIATTR_KPARAM_INFO
	.align		4
.L_57:
        /*0038*/ 	.byte	0x04, 0x17
        /*003a*/ 	.short	(.L_59 - .L_58)
.L_58:
        /*003c*/ 	.word	0x00000000
        /*0040*/ 	.short	0x000d
        /*0042*/ 	.short	0x0068
        /*0044*/ 	.byte	0x00, 0xf0, 0x21, 0x00


	//----- nvinfo : EIATTR_KPARAM_INFO
	.align		4
.L_59:
        /*0048*/ 	.byte	0x04, 0x17
        /*004a*/ 	.short	(.L_61 - .L_60)
.L_60:
        /*004c*/ 	.word	0x00000000
        /*0050*/ 	.short	0x000c
        /*0052*/ 	.short	0x0060
        /*0054*/ 	.byte	0x00, 0xf0, 0x21, 0x00


	//----- nvinfo : EIATTR_KPARAM_INFO
	.align		4
.L_61:
        /*0058*/ 	.byte	0x04, 0x17
        /*005a*/ 	.short	(.L_63 - .L_62)
.L_62:
        /*005c*/ 	.word	0x00000000
        /*0060*/ 	.short	0x000b
        /*0062*/ 	.short	0x0058
        /*0064*/ 	.byte	0x00, 0xf0, 0x21, 0x00


	//----- nvinfo : EIATTR_KPARAM_INFO
	.align		4
.L_63:
        /*0068*/ 	.byte	0x04, 0x17
        /*006a*/ 	.short	(.L_65 - .L_64)
.L_64:
        /*006c*/ 	.word	0x00000000
        /*0070*/ 	.short	0x000a
        /*0072*/ 	.short	0x0050
        /*0074*/ 	.byte	0x00, 0xf5, 0x21, 0x00


	//----- nvinfo : EIATTR_KPARAM_INFO
	.align		4
.L_65:
        /*0078*/ 	.byte	0x04, 0x17
        /*007a*/ 	.short	(.L_67 - .L_66)
.L_66:
        /*007c*/ 	.word	0x00000000
        /*0080*/ 	.short	0x0009
        /*0082*/ 	.short	0x0048
        /*0084*/ 	.byte	0x00, 0xf5, 0x21, 0x00


	//----- nvinfo : EIATTR_KPARAM_INFO
	.align		4
.L_67:
        /*0088*/ 	.byte	0x04, 0x17
        /*008a*/ 	.short	(.L_69 - .L_68)
.L_68:
        /*008c*/ 	.word	0x00000000
        /*0090*/ 	.short	0x0008
        /*0092*/ 	.short	0x0040
        /*0094*/ 	.byte	0x00, 0xf5, 0x21, 0x00


	//----- nvinfo : EIATTR_KPARAM_INFO
	.align		4
.L_69:
        /*0098*/ 	.byte	0x04, 0x17
        /*009a*/ 	.short	(.L_71 - .L_70)
.L_70:
        /*009c*/ 	.word	0x00000000
        /*00a0*/ 	.short	0x0007
        /*00a2*/ 	.short	0x0038
        /*00a4*/ 	.byte	0x00, 0xf5, 0x21, 0x00


	//----- nvinfo : EIATTR_KPARAM_INFO
	.align		4
.L_71:
        /*00a8*/ 	.byte	0x04, 0x17
        /*00aa*/ 	.short	(.L_73 - .L_72)
.L_72:
        /*00ac*/ 	.word	0x00000000
        /*00b0*/ 	.short	0x0006
        /*00b2*/ 	.short	0x0030
        /*00b4*/ 	.byte	0x00, 0xf5, 0x21, 0x00


	//----- nvinfo : EIATTR_KPARAM_INFO
	.align		4
.L_73:
        /*00b8*/ 	.byte	0x04, 0x17
        /*00ba*/ 	.short	(.L_75 - .L_74)
.L_74:
        /*00bc*/ 	.word	0x00000000
        /*00c0*/ 	.short	0x0005
        /*00c2*/ 	.short	0x0028
        /*00c4*/ 	.byte	0x00, 0xf5, 0x21, 0x00


	//----- nvinfo : EIATTR_KPARAM_INFO
	.align		4
.L_75:
        /*00c8*/ 	.byte	0x04, 0x17
        /*00ca*/ 	.short	(.L_77 - .L_76)
.L_76:
        /*00cc*/ 	.word	0x00000000
        /*00d0*/ 	.short	0x0004
        /*00d2*/ 	.short	0x0020
        /*00d4*/ 	.byte	0x00, 0xf5, 0x21, 0x00


	//----- nvinfo : EIATTR_KPARAM_INFO
	.align		4
.L_77:
        /*00d8*/ 	.byte	0x04, 0x17
        /*00da*/ 	.short	(.L_79 - .L_78)
.L_78:
        /*00dc*/ 	.word	0x00000000
        /*00e0*/ 	.short	0x0003
        /*00e2*/ 	.short	0x0018
        /*00e4*/ 	.byte	0x00, 0xf5, 0x21, 0x00


	//----- nvinfo : EIATTR_KPARAM_INFO
	.align		4
.L_79:
        /*00e8*/ 	.byte	0x04, 0x17
        /*00ea*/ 	.short	(.L_81 - .L_80)
.L_80:
        /*00ec*/ 	.word	0x00000000
        /*00f0*/ 	.short	0x0002
        /*00f2*/ 	.short	0x0010
        /*00f4*/ 	.byte	0x00, 0xf5, 0x21, 0x00


	//----- nvinfo : EIATTR_KPARAM_INFO
	.align		4
.L_81:
        /*00f8*/ 	.byte	0x04, 0x17
        /*00fa*/ 	.short	(.L_83 - .L_82)
.L_82:
        /*00fc*/ 	.word	0x00000000
        /*0100*/ 	.short	0x0001
        /*0102*/ 	.short	0x0008
        /*0104*/ 	.byte	0x00, 0xf5, 0x21, 0x00


	//----- nvinfo : EIATTR_KPARAM_INFO
	.align		4
.L_83:
        /*0108*/ 	.byte	0x04, 0x17
        /*010a*/ 	.short	(.L_85 - .L_84)
.L_84:
        /*010c*/ 	.word	0x00000000
        /*0110*/ 	.short	0x0000
        /*0112*/ 	.short	0x0000
        /*0114*/ 	.byte	0x00, 0xf5, 0x21, 0x00


	//----- nvinfo : EIATTR_SPARSE_MMA_MASK
	.align		4
.L_85:
        /*0118*/ 	.byte	0x03, 0x50
        /*011a*/ 	.short	0x0000


	//----- nvinfo : EIATTR_MAXREG_COUNT
	.align		4
        /*011c*/ 	.byte	0x03, 0x1b
        /*011e*/ 	.short	0x00ff


	//----- nvinfo : EIATTR_MERCURY_ISA_VERSION
	.align		4
        /*0120*/ 	.byte	0x03, 0x5f
        /*0122*/ 	.short	0x0101


	//----- nvinfo : EIATTR_VRC_CTA_INIT_COUNT
	.align		4
        /*0124*/ 	.byte	0x02, 0x4a
	.zero		1
	.zero		1


	//----- nvinfo : EIATTR_EXIT_INSTR_OFFSETS
	.align		4
        /*0128*/ 	.byte	0x04, 0x1c
        /*012a*/ 	.short	(.L_87 - .L_86)


	//   ....[0]....
.L_86:
        /*012c*/ 	.word	0x00000160


	//   ....[1]....
        /*0130*/ 	.word	0x000017b0


	//----- nvinfo : EIATTR_CBANK_PARAM_SIZE
	.align		4
.L_87:
        /*0134*/ 	.byte	0x03, 0x19
        /*0136*/ 	.short	0x007c


	//----- nvinfo : EIATTR_PARAM_CBANK
	.align		4
        /*0138*/ 	.byte	0x04, 0x0a
        /*013a*/ 	.short	(.L_89 - .L_88)
	.align		4
.L_88:
        /*013c*/ 	.word	index@(.nv.constant0._Z9hypterm_1PdS_S_S_S_S_S_S_S_S_S_dddiii)
        /*0140*/ 	.short	0x0380
        /*0142*/ 	.short	0x007c


	//----- nvinfo : EIATTR_SW_WAR
	.align		4
.L_89:
        /*0144*/ 	.byte	0x04, 0x36
        /*0146*/ 	.short	(.L_91 - .L_90)
.L_90:
        /*0148*/ 	.word	0x00000008
.L_91:


//--------------------- .nv.info._Z9hypterm_0PdS_S_S_S_S_S_S_S_S_S_dddiii --------------------------
	.section	.nv.info._Z9hypterm_0PdS_S_S_S_S_S_S_S_S_S_dddiii,"",@"SHT_CUDA_INFO"
	.sectionflags	@""
	.align	4


	//----- nvinfo : EIATTR_CUDA_API_VERSION
	.align		4
        /*0000*/ 	.byte	0x04, 0x37
        /*0002*/ 	.short	(.L_93 - .L_92)
.L_92:
        /*0004*/ 	.word	0x00000082


	//----- nvinfo : EIATTR_KPARAM_INFO
	.align		4
.L_93:
        /*0008*/ 	.byte	0x04, 0x17
        /*000a*/ 	.short	(.L_95 - .L_94)
.L_94:
        /*000c*/ 	.word	0x00000000
        /*0010*/ 	.short	0x0010
        /*0012*/ 	.short	0x0078
        /*0014*/ 	.byte	0x00, 0xf0, 0x11, 0x00


	//----- nvinfo : EIATTR_KPARAM_INFO
	.align		4
.L_95:
        /*0018*/ 	.byte	0x04, 0x17
        /*001a*/ 	.short	(.L_97 - .L_96)
.L_96:
        /*001c*/ 	.word	0x00000000
        /*0020*/ 	.short	0x000f
        /*0022*/ 	.short	0x0074
        /*0024*/ 	.byte	0x00, 0xf0, 0x11, 0x00


	//----- nvinfo : EIATTR_KPARAM_INFO
	.align		4
.L_97:
        /*0028*/ 	.byte	0x04, 0x17
        /*002a*/ 	.short	(.L_99 - .L_98)
.L_98:
        /*002c*/ 	.word	0x00000000
        /*0030*/ 	.short	0x000e
        /*0032*/ 	.short	0x0070
        /*0034*/ 	.byte	0x00, 0xf0, 0x11, 0x00


	//----- nvinfo : EIATTR_KPARAM_INFO
	.align		4
.L_99:
        /*0038*/ 	.byte	0x04, 0x17
        /*003a*/ 	.short	(.L_101 - .L_100)
.L_100:
        /*003c*/ 	.word	0x00000000
        /*0040*/ 	.short	0x000d
        /*0042*/ 	.short	0x0068
        /*0044*/ 	.byte	0x00, 0xf0, 0x21, 0x00


	//----- nvinfo : EIATTR_KPARAM_INFO
	.align		4
.L_101:
        /*0048*/ 	.byte	0x04, 0x17
        /*004a*/ 	.short	(.L_103 - .L_102)
.L_102:
        /*004c*/ 	.word	0x00000000
        /*0050*/ 	.short	0x000c
        /*0052*/ 	.short	0x0060
        /*0054*/ 	.byte	0x00, 0xf0, 0x21, 0x00


	//----- nvinfo : EIATTR_KPARAM_INFO
	.align		4
.L_103:
        /*0058*/ 	.byte	0x04, 0x17
        /*005a*/ 	.short	(.L_105 - .L_104)
.L_104:
        /*005c*/ 	.word	0x00000000
        /*0060*/ 	.short	0x000b
        /*0062*/ 	.short	0x0058
        /*0064*/ 	.byte	0x00, 0xf0, 0x21, 0x00


	//----- nvinfo : EIATTR_KPARAM_INFO
	.align		4
.L_105:
        /*0068*/ 	.byte	0x04, 0x17
        /*006a*/ 	.short	(.L_107 - .L_106)
.L_106:
        /*006c*/ 	.word	0x00000000
        /*0070*/ 	.short	0x000a
        /*0072*/ 	.short	0x0050
        /*0074*/ 	.byte	0x00, 0xf5, 0x21, 0x00


	//----- nvinfo : EIATTR_KPARAM_INFO
	.align		4
.L_107:
        /*0078*/ 	.byte	0x04, 0x17
        /*007a*/ 	.short	(.L_109 - .L_108)
.L_108:
        /*007c*/ 	.word	0x00000000
        /*0080*/ 	.short	0x0009
        /*0082*/ 	.short	0x0048
        /*0084*/ 	.byte	0x00, 0xf5, 0x21, 0x00


	//----- nvinfo : EIATTR_KPARAM_INFO
	.align		4
.L_109:
        /*0088*/ 	.byte	0x04, 0x17
        /*008a*/ 	.short	(.L_111 - .L_110)
.L_110:
        /*008c*/ 	.word	0x00000000
        /*0090*/ 	.short	0x0008
        /*0092*/ 	.short	0x0040
        /*0094*/ 	.byte	0x00, 0xf5, 0x21, 0x00


	//----- nvinfo : EIATTR_KPARAM_INFO
	.align		4
.L_111:
        /*0098*/ 	.byte	0x04, 0x17
        /*009a*/ 	.short	(.L_113 - .L_112)
.L_112:
        /*009c*/ 	.word	0x00000000
        /*00a0*/ 	.short	0x0007
        /*00a2*/ 	.short	0x0038
        /*00a4*/ 	.byte	0x00, 0xf5, 0x21, 0x00


	//----- nvinfo : EIATTR_KPARAM_INFO
	.align		4
.L_113:
        /*00a8*/ 	.byte	0x04, 0x17
        /*00aa*/ 	.short	(.L_115 - .L_114)
.L_114:
        /*00ac*/ 	.word	0x00000000
        /*00b0*/ 	.short	0x0006
        /*00b2*/ 	.short	0x0030
        /*00b4*/ 	.byte	0x00, 0xf5, 0x21, 0x00


	//----- nvinfo : EIATTR_KPARAM_INFO
	.align		4
.L_115:
        /*00b8*/ 	.byte	0x04, 0x17
        /*00ba*/ 	.short	(.L_117 - .L_116)
.L_116:
        /*00bc*/ 	.word	0x00000000
        /*00c0*/ 	.short	0x0005
        /*00c2*/ 	.short	0x0028
        /*00c4*/ 	.byte	0x00, 0xf5, 0x21, 0x00


	//----- nvinfo : EIATTR_KPARAM_INFO
	.align		4
.L_117:
        /*00c8*/ 	.byte	0x04, 0x17
        /*00ca*/ 	.short	(.L_119 - .L_118)
.L_118:
        /*00cc*/ 	.word	0x00000000
        /*00d0*/ 	.short	0x0004
        /*00d2*/ 	.short	0x0020
        /*00d4*/ 	.byte	0x00, 0xf5, 0x21, 0x00


	//----- nvinfo : EIATTR_KPARAM_INFO
	.align		4
.L_119:
        /*00d8*/ 	.byte	0x04, 0x17
        /*00da*/ 	.short	(.L_121 - .L_120)
.L_120:
        /*00dc*/ 	.word	0x00000000
        /*00e0*/ 	.short	0x0003
        /*00e2*/ 	.short	0x0018
        /*00e4*/ 	.byte	0x00, 0xf5, 0x21, 0x00


	//----- nvinfo : EIATTR_KPARAM_INFO
	.align		4
.L_121:
        /*00e8*/ 	.byte	0x04, 0x17
        /*00ea*/ 	.short	(.L_123 - .L_122)
.L_122:
        /*00ec*/ 	.word	0x00000000
        /*00f0*/ 	.short	0x0002
        /*00f2*/ 	.short	0x0010
        /*00f4*/ 	.byte	0x00, 0xf5, 0x21, 0x00


	//----- nvinfo : EIATTR_KPARAM_INFO
	.align		4
.L_123:
        /*00f8*/ 	.byte	0x04, 0x17
        /*00fa*/ 	.short	(.L_125 - .L_124)
.L_124:
        /*00fc*/ 	.word	0x00000000
        /*0100*/ 	.short	0x0001
        /*0102*/ 	.short	0x0008
        /*0104*/ 	.byte	0x00, 0xf5, 0x21, 0x00


	//----- nvinfo : EIATTR_KPARAM_INFO
	.align		4
.L_125:
        /*0108*/ 	.byte	0x04, 0x17
        /*010a*/ 	.short	(.L_127 - .L_126)
.L_126:
        /*010c*/ 	.word	0x00000000
        /*0110*/ 	.short	0x0000
        /*0112*/ 	.short	0x0000
        /*0114*/ 	.byte	0x00, 0xf5, 0x21, 0x00


	//----- nvinfo : EIATTR_SPARSE_MMA_MASK
	.align		4
.L_127:
        /*0118*/ 	.byte	0x03, 0x50
        /*011a*/ 	.short	0x0000


	//----- nvinfo : EIATTR_MAXREG_COUNT
	.align		4
        /*011c*/ 	.byte	0x03, 0x1b
        /*011e*/ 	.short	0x00ff


	//----- nvinfo : EIATTR_MERCURY_ISA_VERSION
	.align		4
        /*0120*/ 	.byte	0x03, 0x5f
        /*0122*/ 	.short	0x0101


	//----- nvinfo : EIATTR_VRC_CTA_INIT_COUNT
	.align		4
        /*0124*/ 	.byte	0x02, 0x4a
	.zero		1
	.zero		1


	//----- nvinfo : EIATTR_EXIT_INSTR_OFFSETS
	.align		4
        /*0128*/ 	.byte	0x04, 0x1c
        /*012a*/ 	.short	(.L_129 - .L_128)


	//   ....[0]....
.L_128:
        /*012c*/ 	.word	0x00000130


	//   ....[1]....
        /*0130*/ 	.word	0x00001600


	//----- nvinfo : EIATTR_CBANK_PARAM_SIZE
	.align		4
.L_129:
        /*0134*/ 	.byte	0x03, 0x19
        /*0136*/ 	.short	0x007c


	//----- nvinfo : EIATTR_PARAM_CBANK
	.align		4
        /*0138*/ 	.byte	0x04, 0x0a
        /*013a*/ 	.short	(.L_131 - .L_130)
	.align		4
.L_130:
        /*013c*/ 	.word	index@(.nv.constant0._Z9hypterm_0PdS_S_S_S_S_S_S_S_S_S_dddiii)
        /*0140*/ 	.short	0x0380
        /*0142*/ 	.short	0x007c


	//----- nvinfo : EIATTR_SW_WAR
	.align		4
.L_131:
        /*0144*/ 	.byte	0x04, 0x36
        /*0146*/ 	.short	(.L_133 - .L_132)
.L_132:
        /*0148*/ 	.word	0x00000008
.L_133:


//--------------------- .nv.callgraph             --------------------------
	.section	.nv.callgraph,"",@"SHT_CUDA_CALLGRAPH"
	.align	4
	.sectionentsize	8
	.align		4
        /*0000*/ 	.word	0x00000000
	.align		4
        /*0004*/ 	.word	0xffffffff
	.align		4
        /*0008*/ 	.word	0x00000000
	.align		4
        /*000c*/ 	.word	0xfffffffe
	.align		4
        /*0010*/ 	.word	0x00000000
	.align		4
        /*0014*/ 	.word	0xfffffffd
	.align		4
        /*0018*/ 	.word	0x00000000
	.align		4
        /*001c*/ 	.word	0xfffffffc


//--------------------- .text._Z9hypterm_2PdS_S_S_S_S_dddiii --------------------------
	.section	.text._Z9hypterm_2PdS_S_S_S_S_dddiii,"ax",@progbits
	.align	128
        .global         _Z9hypterm_2PdS_S_S_S_S_dddiii
        .type           _Z9hypterm_2PdS_S_S_S_S_dddiii,@function
        .size           _Z9hypterm_2PdS_S_S_S_S_dddiii,(.L_x_3 - _Z9hypterm_2PdS_S_S_S_S_dddiii)
        .other          _Z9hypterm_2PdS_S_S_S_S_dddiii,@"STO_CUDA_ENTRY STV_DEFAULT"
_Z9hypterm_2PdS_S_S_S_S_dddiii:
.text._Z9hypterm_2PdS_S_S_S_S_dddiii:
[----:B------:R-:W-:Y:S01]  /*0000*/  LDC R1, c[0x0][0x37c] ;  /* 0x0000df00ff017b82 */ /* 0x000fe20000000800 */
[----:B------:R-:W0:Y:S01]  /*0010*/  S2R R4, SR_CTAID.Z ;  /* 0x0000000000047919 */ /* 0x000e220000002700 */
[----:B------:R-:W1:Y:S01]  /*0020*/  LDCU UR5, c[0x0][0x360] ;  /* 0x00006c00ff0577ac */ /* 0x000e620008000800 */
[----:B------:R-:W0:Y:S01]  /*0030*/  S2R R5, SR_TID.Z ;  /* 0x0000000000057919 */ /* 0x000e220000002300 */
[----:B------:R-:W2:Y:S01]  /*0040*/  LDCU UR6, c[0x0][0x364] ;  /* 0x00006c80ff0677ac */ /* 0x000ea20008000800 */
[----:B------:R-:W1:Y:S01]  /*0050*/  S2R R0, SR_CTAID.X ;  /* 0x0000000000007919 */ /* 0x000e620000002500 */
[----:B------:R-:W0:Y:S01]  /*0060*/  LDCU UR7, c[0x0][0x368] ;  /* 0x00006d00ff0777ac */ /* 0x000e220008000800 */
[----:B------:R-:W1:Y:S01]  /*0070*/  S2R R3, SR_TID.X ;  /* 0x0000000000037919 */ /* 0x000e620000002100 */
[----:B------:R-:W3:Y:S01]  /*0080*/  LDCU UR4, c[0x0][0x3d0] ;  /* 0x00007a00ff0477ac */ /* 0x000ee20008000800 */
[----:B------:R-:W2:Y:S01]  /*0090*/  S2R R53, SR_CTAID.Y ;  /* 0x0000000000357919 */ /* 0x000ea20000002600 */
[----:B------:R-:W2:Y:S01]  /*00a0*/  S2R R2, SR_TID.Y ;  /* 0x0000000000027919 */ /* 0x000ea20000002200 */
[----:B---3--:R-:W-:Y:S01]  /*00b0*/  UIADD3 UR4, UPT, UPT, UR4, -0x5, URZ ;  /* 0xfffffffb04047890 */ /* 0x008fe2000fffe0ff */
[----:B0-----:R-:W-:-:S05]  /*00c0*/  IMAD R4, R4, UR7, R5 ;  /* 0x0000000704047c24 */ /* 0x001fca000f8e0205 */
[----:B------:R-:W-:Y:S01]  /*00d0*/  SHF.L.U32 R52, R4, 0x1, RZ ;  /* 0x0000000104347819 */ /* 0x000fe200000006ff */
[----:B-1----:R-:W-:Y:S02]  /*00e0*/  IMAD R0, R0, UR5, R3 ;  /* 0x0000000500007c24 */ /* 0x002fe4000f8e0203 */
[----:B--2---:R-:W-:-:S05]  /*00f0*/  IMAD R53, R53, UR6, R2 ;  /* 0x0000000635357c24 */ /* 0x004fca000f8e0202 */
[CCC-:B------:R-:W-:Y:S02]  /*0100*/  VIMNMX3.U32 R2, R0.reuse, R53.reuse, R52.reuse, PT ;  /* 0x000000350002720f */ /* 0x1c0fe40003800034 */
[----:B------:R-:W-:Y:S02]  /*0110*/  VIMNMX3 R3, R0, R53, R52, !PT ;  /* 0x000000350003720f */ /* 0x000fe40007800134 */
[----:B------:R-:W-:-:S04]  /*0120*/  ISETP.GE.U32.AND P0, PT, R2, 0x4, PT ;  /* 0x000000040200780c */ /* 0x000fc80003f06070 */
[----:B------:R-:W-:-:S13]  /*0130*/  ISETP.GT.OR P0, PT, R3, UR4, !P0 ;  /* 0x0000000403007c0c */ /* 0x000fda000c704670 */
[----:B------:R-:W-:Y:S05]  /*0140*/  @P0 EXIT ;  /* 0x000000000000094d */ /* 0x000fea0003800000 */
[----:B------:R-:W0:Y:S01]  /*0150*/  LDC.64 R12, c[0x0][0x390] ;  /* 0x0000e400ff0c7b82 */ /* 0x000e220000000a00 */
[----:B------:R-:W1:Y:S01]  /*0160*/  LDCU.64 UR4, c[0x0][0x358] ;  /* 0x00006b00ff0477ac */ /* 0x000e620008000a00 */
[----:B------:R-:W-:-:S06]  /*0170*/  IADD3 R15, PT, PT, R0, -0x1, RZ ;  /* 0xffffffff000f7810 */ /* 0x000fcc0007ffe0ff */
[----:B------:R-:W2:Y:S08]  /*0180*/  LDC.64 R2, c[0x0][0x388] ;  /* 0x0000e200ff027b82 */ /* 0x000eb00000000a00 */
[----:B------:R-:W3:Y:S01]  /*0190*/  LDC.64 R4, c[0x0][0x3a8] ;  /* 0x0000ea00ff047b82 */ /* 0x000ee20000000a00 */
[----:B0-----:R-:W-:-:S04]  /*01a0*/  IMAD.WIDE.U32 R12, R52, 0xb9480, R12 ;  /* 0x000b9480340c7825 */ /* 0x001fc800078e000c */
[----:B------:R-:W-:-:S04]  /*01b0*/  IMAD.WIDE.U32 R12, R53, 0x9a0, R12 ;  /* 0x000009a0350c7825 */ /* 0x000fc800078e000c */
[----:B--2---:R-:W-:-:S04]  /*01c0*/  IMAD.WIDE.U32 R50, R52, 0xb9480, R2 ;  /* 0x000b948034327825 */ /* 0x004fc800078e0002 */
[----:B------:R-:W-:-:S04]  /*01d0*/  IMAD.WIDE.U32 R34, R15, 0x8, R12 ;  /* 0x000000080f227825 */ /* 0x000fc800078e000c */
[----:B---3--:R-:W-:Y:S01]  /*01e0*/  IMAD.WIDE.U32 R28, R52, 0xb9480, R4 ;  /* 0x000b9480341c7825 */ /* 0x008fe200078e0004 */
[----:B-1----:R-:W2:Y:S03]  /*01f0*/  LDG.E.64.CONSTANT R10, desc[UR4][R34.64] ;  /* 0x00000004220a7981 */ /* 0x002ea6000c1e9b00 */
[----:B------:R-:W-:-:S04]  /*0200*/  IMAD.WIDE.U32 R44, R53, 0x9a0, R50 ;  /* 0x000009a0352c7825 */ /* 0x000fc800078e0032 */
[----:B------:R-:W-:Y:S01]  /*0210*/  IMAD.WIDE.U32 R8, R53, 0x9a0, R28 ;  /* 0x000009a035087825 */ /* 0x000fe200078e001c */
[----:B------:R-:W-:Y:S01]  /*0220*/  IADD3 R17, PT, PT, R0, -0x2, RZ ;  /* 0xfffffffe00117810 */ /* 0x000fe20007ffe0ff */
[----:B------:R-:W-:Y:S01]  /*0230*/  UMOV UR6, 0x9999999a ;  /* 0x9999999a00067882 */ /* 0x000fe20000000000 */
[----:B------:R-:W-:Y:S01]  /*0240*/  UMOV UR7, 0x3fc99999 ;  /* 0x3fc9999900077882 */ /* 0x000fe20000000000 */
[C---:B------:R-:W-:Y:S01]  /*0250*/  IMAD.WIDE.U32 R36, R15.reuse, 0x8, R44 ;  /* 0x000000080f247825 */ /* 0x040fe200078e002c */
[----:B------:R-:W-:Y:S01]  /*0260*/  UMOV UR8, 0x9999999a ;  /* 0x9999999a00087882 */ /* 0x000fe20000000000 */
[----:B------:R-:W-:Y:S01]  /*0270*/  UMOV UR9, 0x3fe99999 ;  /* 0x3fe9999900097882 */ /* 0x000fe20000000000 */
[----:B------:R-:W3:Y:S01]  /*0280*/  LDG.E.64.CONSTANT R34, desc[UR4][R34.64+0xb9480] ;  /* 0x0b94800422227981 */ /* 0x000ee2000c1e9b00 */
[----:B------:R-:W-:-:S03]  /*0290*/  IMAD.WIDE.U32 R14, R15, 0x8, R8 ;  /* 0x000000080f0e7825 */ /* 0x000fc600078e0008 */
[----:B------:R-:W2:Y:S04]  /*02a0*/  LDG.E.64.CONSTANT R36, desc[UR4][R36.64] ;  /* 0x0000000424247981 */ /* 0x000ea8000c1e9b00 */
[----:B------:R-:W4:Y:S01]  /*02b0*/  LDG.E.64.CONSTANT R14, desc[UR4][R14.64] ;  /* 0x000000040e0e7981 */ /* 0x000f22000c1e9b00 */
[----:B------:R-:W-:-:S04]  /*02c0*/  IMAD.WIDE.U32 R38, R17, 0x8, R12 ;  /* 0x0000000811267825 */ /* 0x000fc800078e000c */
[C---:B------:R-:W-:Y:S01]  /*02d0*/  IMAD.WIDE.U32 R40, R17.reuse, 0x8, R44 ;  /* 0x0000000811287825 */ /* 0x040fe200078e002c */
[----:B------:R-:W5:Y:S03]  /*02e0*/  LDG.E.64.CONSTANT R24, desc[UR4][R38.64] ;  /* 0x0000000426187981 */ /* 0x000f66000c1e9b00 */
[----:B------:R-:W-:Y:S01]  /*02f0*/  IMAD.WIDE.U32 R16, R17, 0x8, R8 ;  /* 0x0000000811107825 */ /* 0x000fe200078e0008 */
[----:B------:R-:W5:Y:S03]  /*0300*/  LDG.E.64.CONSTANT R30, desc[UR4][R40.64] ;  /* 0x00000004281e7981 */ /* 0x000f66000c1e9b00 */
[C---:B------:R-:W-:Y:S01]  /*0310*/  IMAD.WIDE.U32 R48, R0.reuse, 0x8, R12 ;  /* 0x0000000800307825 */ /* 0x040fe200078e000c */
[----:B------:R-:W3:Y:S03]  /*0320*/  LDG.E.64.CONSTANT R26, desc[UR4][R16.64] ;  /* 0x00000004101a7981 */ /* 0x000ee6000c1e9b00 */
[C---:B------:R-:W-:Y:S01]  /*0330*/  IMAD.WIDE.U32 R6, R0.reuse, 0x8, R44 ;  /* 0x0000000800067825 */ /* 0x040fe200078e002c */
[----:B------:R-:W3:Y:S03]  /*0340*/  LDG.E.64.CONSTANT R18, desc[UR4][R48.64+0x8] ;  /* 0x0000080430127981 */ /* 0x000ee6000c1e9b00 */
[----:B------:R-:W-:Y:S01]  /*0350*/  IMAD.WIDE.U32 R8, R0, 0x8, R8 ;  /* 0x0000000800087825 */ /* 0x000fe200078e0008 */
[----:B------:R-:W3:Y:S04]  /*0360*/  LDG.E.64.CONSTANT R46, desc[UR4][R6.64+0x8] ;  /* 0x00000804062e7981 */ /* 0x000ee8000c1e9b00 */
[----:B------:R-:W3:Y:S04]  /*0370*/  LDG.E.64.CONSTANT R32, desc[UR4][R8.64+0x8] ;  /* 0x0000080408207981 */ /* 0x000ee8000c1e9b00 */
[----:B------:R-:W3:Y:S04]  /*0380*/  LDG.E.64.CONSTANT R22, desc[UR4][R8.64+0x10] ;  /* 0x0000100408167981 */ /* 0x000ee8000c1e9b00 */
[----:B------:R-:W3:Y:S04]  /*0390*/  LDG.E.64.CONSTANT R20, desc[UR4][R6.64+0x10] ;  /* 0x0000100406147981 */ /* 0x000ee8000c1e9b00 */
[----:B------:R-:W3:Y:S01]  /*03a0*/  LDG.E.64.CONSTANT R42, desc[UR4][R6.64+0x18] ;  /* 0x00001804062a7981 */ /* 0x000ee2000c1e9b00 */
[----:B------:R-:W-:-:S03]  /*03b0*/  IMAD.WIDE.U32 R50, R53, 0x9a0, R50 ;  /* 0x000009a035327825 */ /* 0x000fc600078e0032 */
[----:B------:R-:W3:Y:S04]  /*03c0*/  LDG.E.64.CONSTANT R38, desc[UR4][R38.64+0xb9480] ;  /* 0x0b94800426267981 */ /* 0x000ee8000c1e9b00 */
[----:B------:R-:W3:Y:S01]  /*03d0*/  LDG.E.64.CONSTANT R16, desc[UR4][R16.64+0xb9480] ;  /* 0x0b94800410107981 */ /* 0x000ee2000c1e9b00 */
[----:B--2---:R-:W-:Y:S02]  /*03e0*/  DMUL R36, R36, R10 ;  /* 0x0000000a24247228 */ /* 0x004fe40000000000 */
[----:B----4-:R-:W-:Y:S01]  /*03f0*/  DMUL R10, R10, R14 ;  /* 0x0000000e0a0a7228 */ /* 0x010fe20000000000 */
[----:B------:R-:W2:Y:S01]  /*0400*/  LDG.E.64.CONSTANT R14, desc[UR4][R48.64+0x10] ;  /* 0x00001004300e7981 */ /* 0x000ea2000c1e9b00 */
[----:B-----5:R-:W-:Y:S02]  /*0410*/  DMUL R30, R30, R24 ;  /* 0x000000181e1e7228 */ /* 0x020fe40000000000 */
[----:B---3--:R-:W-:Y:S01]  /*0420*/  DMUL R24, R24, R26 ;  /* 0x0000001a18187228 */ /* 0x008fe20000000000 */
[----:B------:R-:W-:Y:S01]  /*0430*/  IADD3 R27, PT, PT, R0, -0x3, RZ ;  /* 0xfffffffd001b7810 */ /* 0x000fe20007ffe0ff */
[----:B------:R-:W-:-:S04]  /*0440*/  DFMA R46, R46, R18, -R36 ;  /* 0x000000122e2e722b */ /* 0x000fc80000000824 */
[----:B------:R-:W-:Y:S01]  /*0450*/  IMAD.WIDE.U32 R40, R27, 0x8, R12 ;  /* 0x000000081b287825 */ /* 0x000fe200078e000c */
[----:B------:R-:W3:Y:S01]  /*0460*/  LDG.E.64.CONSTANT R36, desc[UR4][R48.64+0x20] ;  /* 0x0000200430247981 */ /* 0x000ee2000c1e9b00 */
[----:B------:R-:W-:Y:S02]  /*0470*/  DFMA R18, R18, R32, -R10 ;  /* 0x000000201212722b */ /* 0x000fe4000000080a */
[----:B------:R-:W-:-:S04]  /*0480*/  IMAD.WIDE.U32 R10, R53, 0x9a0, R28 ;  /* 0x000009a0350a7825 */ /* 0x000fc800078e001c */
[C---:B------:R-:W-:Y:S02]  /*0490*/  IMAD.WIDE.U32 R44, R27.reuse, 0x8, R44 ;  /* 0x000000081b2c7825 */ /* 0x040fe400078e002c */
[----:B------:R-:W-:Y:S02]  /*04a0*/  DADD R46, R46, R18 ;  /* 0x000000002e2e7229 */ /* 0x000fe40000000012 */
[----:B------:R-:W4:Y:S01]  /*04b0*/  LDG.E.64.CONSTANT R18, desc[UR4][R48.64+0x18] ;  /* 0x0000180430127981 */ /* 0x000f22000c1e9b00 */
[----:B--2---:R-:W-:Y:S01]  /*04c0*/  DFMA R22, R14, R22, -R24 ;  /* 0x000000160e16722b */ /* 0x004fe20000000818 */
[----:B------:R-:W-:Y:S01]  /*04d0*/  IMAD.WIDE.U32 R24, R27, 0x8, R10 ;  /* 0x000000081b187825 */ /* 0x000fe200078e000a */
[----:B------:R-:W-:Y:S01]  /*04e0*/  DFMA R20, R20, R14, -R30 ;  /* 0x0000000e1414722b */ /* 0x000fe2000000081e */
[----:B------:R-:W2:Y:S04]  /*04f0*/  LDG.E.64.CONSTANT R26, desc[UR4][R40.64] ;  /* 0x00000004281a7981 */ /* 0x000ea8000c1e9b00 */
[----:B------:R-:W2:Y:S04]  /*0500*/  LDG.E.64.CONSTANT R14, desc[UR4][R44.64] ;  /* 0x000000042c0e7981 */ /* 0x000ea8000c1e9b00 */
[----:B------:R-:W5:Y:S01]  /*0510*/  LDG.E.64.CONSTANT R30, desc[UR4][R24.64] ;  /* 0x00000004181e7981 */ /* 0x000f62000c1e9b00 */
[----:B------:R-:W-:-:S03]  /*0520*/  DADD R20, R20, R22 ;  /* 0x0000000014147229 */ /* 0x000fc60000000016 */
[----:B------:R-:W3:Y:S01]  /*0530*/  LDG.E.64.CONSTANT R22, desc[UR4][R8.64+0x18] ;  /* 0x0000180408167981 */ /* 0x000ee2000c1e9b00 */
[----:B------:R-:W-:-:S03]  /*0540*/  DMUL R16, R38, R16 ;  /* 0x0000001026107228 */ /* 0x000fc60000000000 */
[----:B------:R-:W3:Y:S01]  /*0550*/  LDG.E.64.CONSTANT R40, desc[UR4][R40.64+0xb9480] ;  /* 0x0b94800428287981 */ /* 0x000ee2000c1e9b00 */
[----:B------:R-:W-:-:S03]  /*0560*/  DMUL R20, R20, UR6 ;  /* 0x0000000614147c28 */ /* 0x000fc60008000000 */
[----:B------:R-:W3:Y:S05]  /*0570*/  LDG.E.64.CONSTANT R24, desc[UR4][R24.64+0xb9480] ;  /* 0x0b94800418187981 */ /* 0x000eea000c1e9b00 */
[----:B------:R-:W-:Y:S02]  /*0580*/  DFMA R46, R46, UR8, -R20 ;  /* 0x000000082e2e7c2b */ /* 0x000fe40008000814 */
[----:B------:R-:W3:Y:S01]  /*0590*/  LDG.E.64.CONSTANT R20, desc[UR4][R8.64+0x20] ;  /* 0x0000200408147981 */ /* 0x000ee2000c1e9b00 */
[----:B--2---:R-:W-:Y:S02]  /*05a0*/  DMUL R14, R14, R26 ;  /* 0x0000001a0e0e7228 */ /* 0x004fe40000000000 */
[----:B-----5:R-:W-:-:S06]  /*05b0*/  DMUL R26, R26, R30 ;  /* 0x0000001e1a1a7228 */ /* 0x020fcc0000000000 */
[----:B----4-:R-:W-:Y:S01]  /*05c0*/  DFMA R42, R42, R18, -R14 ;  /* 0x000000122a2a722b */ /* 0x010fe2000000080e */
[----:B------:R-:W-:Y:S01]  /*05d0*/  IADD3 R15, PT, PT, R0, -0x4, RZ ;  /* 0xfffffffc000f7810 */ /* 0x000fe20007ffe0ff */
[----:B---3--:R-:W-:Y:S02]  /*05e0*/  DFMA R18, R18, R22, -R26 ;  /* 0x000000161212722b */ /* 0x008fe4000000081a */
[----:B------:R-:W2:Y:S02]  /*05f0*/  LDG.E.64.CONSTANT R26, desc[UR4][R6.64+0x20] ;  /* 0x00002004061a7981 */ /* 0x000ea4000c1e9b00 */
[----:B------:R-:W-:-:S04]  /*0600*/  IMAD.WIDE.U32 R12, R15, 0x8, R12 ;  /* 0x000000080f0c7825 */ /* 0x000fc800078e000c */
[C---:B------:R-:W-:Y:S01]  /*0610*/  IMAD.WIDE.U32 R30, R15.reuse, 0x8, R50 ;  /* 0x000000080f1e7825 */ /* 0x040fe200078e0032 */
[----:B------:R-:W-:Y:S01]  /*0620*/  DADD R42, R42, R18 ;  /* 0x000000002a2a7229 */ /* 0x000fe20000000012 */
[----:B------:R-:W3:Y:S02]  /*0630*/  LDG.E.64.CONSTANT R32, desc[UR4][R12.64] ;  /* 0x000000040c207981 */ /* 0x000ee4000c1e9b00 */
[----:B------:R-:W-:Y:S02]  /*0640*/  IMAD.WIDE.U32 R14, R15, 0x8, R10 ;  /* 0x000000080f0e7825 */ /* 0x000fe400078e000a */
[----:B------:R-:W3:Y:S04]  /*0650*/  LDG.E.64.CONSTANT R18, desc[UR4][R30.64] ;  /* 0x000000041e127981 */ /* 0x000ee8000c1e9b00 */
[----:B------:R-:W4:Y:S04]  /*0660*/  LDG.E.64.CONSTANT R22, desc[UR4][R14.64] ;  /* 0x000000040e167981 */ /* 0x000f28000c1e9b00 */
[----:B------:R-:W5:Y:S04]  /*0670*/  LDG.E.64.CONSTANT R12, desc[UR4][R12.64+0xb9480] ;  /* 0x0b9480040c0c7981 */ /* 0x000f68000c1e9b00 */
[----:B------:R-:W5:Y:S04]  /*0680*/  LDG.E.64.CONSTANT R30, desc[UR4][R30.64+0xb9480] ;  /* 0x0b9480041e1e7981 */ /* 0x000f68000c1e9b00 */
[----:B------:R-:W5:Y:S01]  /*0690*/  LDG.E.64.CONSTANT R14, desc[UR4][R14.64+0xb9480] ;  /* 0x0b9480040e0e7981 */ /* 0x000f62000c1e9b00 */
[----:B---3--:R-:W-:-:S02]  /*06a0*/  DMUL R18, R18, R32 ;  /* 0x0000002012127228 */ /* 0x008fc40000000000 */
[----:B----4-:R-:W-:-:S06]  /*06b0*/  DMUL R22, R32, R22 ;  /* 0x0000001620167228 */ /* 0x010fcc0000000000 */
[----:B--2---:R-:W-:Y:S01]  /*06c0*/  DFMA R18, R26, R36, -R18 ;  /* 0x000000241a12722b */ /* 0x004fe20000000812 */
[----:B------:R-:W2:Y:S01]  /*06d0*/  LDG.E.64.CONSTANT R26, desc[UR4][R8.64+0xb9488] ;  /* 0x0b948804081a7981 */ /* 0x000ea2000c1e9b00 */
[----:B------:R-:W-:Y:S01]  /*06e0*/  DFMA R36, R36, R20, -R22 ;  /* 0x000000142424722b */ /* 0x000fe20000000816 */
[----:B------:R-:W-:-:S05]  /*06f0*/  IADD3 R23, PT, PT, R0, -0x1, RZ ;  /* 0xffffffff00177810 */ /* 0x000fca0007ffe0ff */
[----:B------:R-:W-:-:S04]  /*0700*/  IMAD.WIDE.U32 R20, R23, 0x8, R10 ;  /* 0x0000000817147825 */ /* 0x000fc800078e000a */
[----:B------:R-:W-:Y:S02]  /*0710*/  IMAD.WIDE.U32 R10, R23, 0x8, R50 ;  /* 0x00000008170a7825 */ /* 0x000fe400078e0032 */
[----:B------:R-:W3:Y:S04]  /*0720*/  LDG.E.64.CONSTANT R22, desc[UR4][R48.64+0xb9488] ;  /* 0x0b94880430167981 */ /* 0x000ee8000c1e9b00 */
[----:B------:R-:W4:Y:S04]  /*0730*/  LDG.E.64.CONSTANT R32, desc[UR4][R10.64+0xb9480] ;  /* 0x0b9480040a207981 */ /* 0x000f28000c1e9b00 */
[----:B------:R-:W5:Y:S04]  /*0740*/  LDG.E.64.CONSTANT R20, desc[UR4][R20.64+0xb9480] ;  /* 0x0b94800414147981 */ /* 0x000f68000c1e9b00 */
[----:B------:R-:W3:Y:S01]  /*0750*/  LDG.E.64.CONSTANT R10, desc[UR4][R6.64+0xb9488] ;  /* 0x0b948804060a7981 */ /* 0x000ee2000c1e9b00 */
[----:B----4-:R-:W-:-:S08]  /*0760*/  DMUL R32, R32, R34 ;  /* 0x0000002220207228 */ /* 0x010fd00000000000 */
[----:B---3--:R-:W-:Y:S01]  /*0770*/  DFMA R32, R10, R22, -R32 ;  /* 0x000000160a20722b */ /* 0x008fe20000000820 */
[----:B------:R-:W-:-:S05]  /*0780*/  IADD3 R11, PT, PT, R0, -0x2, RZ ;  /* 0xfffffffe000b7810 */ /* 0x000fca0007ffe0ff */
[----:B------:R-:W-:Y:S01]  /*0790*/  IMAD.WIDE.U32 R50, R11, 0x8, R50 ;  /* 0x000000080b327825 */ /* 0x000fe200078e0032 */
[----:B-----5:R-:W-:Y:S01]  /*07a0*/  DMUL R20, R34, R20 ;  /* 0x0000001422147228 */ /* 0x020fe20000000000 */
[----:B------:R-:W3:Y:S04]  /*07b0*/  LDG.E.64.CONSTANT R34, desc[UR4][R8.64+0xb9490] ;  /* 0x0b94900408227981 */ /* 0x000ee8000c1e9b00 */
[----:B------:R-:W4:Y:S03]  /*07c0*/  LDG.E.64.CONSTANT R10, desc[UR4][R50.64+0xb9480] ;  /* 0x0b948004320a7981 */ /* 0x000f26000c1e9b00 */
[----:B--2---:R-:W-:Y:S01]  /*07d0*/  DFMA R20, R22, R26, -R20 ;  /* 0x0000001a1614722b */ /* 0x004fe20000000814 */
[----:B------:R-:W3:Y:S04]  /*07e0*/  LDG.E.64.CONSTANT R22, desc[UR4][R48.64+0xb9490] ;  /* 0x0b94900430167981 */ /* 0x000ee8000c1e9b00 */
[----:B------:R-:W2:Y:S01]  /*07f0*/  LDG.E.64.CONSTANT R26, desc[UR4][R6.64+0xb9490] ;  /* 0x0b949004061a7981 */ /* 0x000ea2000c1e9b00 */
[----:B----4-:R-:W-:-:S03]  /*0800*/  DMUL R38, R10, R38 ;  /* 0x000000260a267228 */ /* 0x010fc60000000000 */
[----:B------:R-:W4:Y:S01]  /*0810*/  LDG.E.64.CONSTANT R10, desc[UR4][R44.64+0xb9480] ;  /* 0x0b9480042c0a7981 */ /* 0x000f22000c1e9b00 */
[----:B---3--:R-:W-:-:S03]  /*0820*/  DFMA R16, R22, R34, -R16 ;  /* 0x000000221610722b */ /* 0x008fc60000000810 */
[----:B------:R-:W3:Y:S01]  /*0830*/  LDG.E.64.CONSTANT R34, desc[UR4][R6.64+0xb9498] ;  /* 0x0b94980406227981 */ /* 0x000ee2000c1e9b00 */
[----:B--2---:R-:W-:-:S03]  /*0840*/  DFMA R26, R26, R22, -R38 ;  /* 0x000000161a1a722b */ /* 0x004fc60000000826 */
[----:B------:R-:W3:Y:S04]  /*0850*/  LDG.E.64.CONSTANT R22, desc[UR4][R48.64+0xb9498] ;  /* 0x0b94980430167981 */ /* 0x000ee8000c1e9b00 */
[----:B------:R-:W2:Y:S04]  /*0860*/  LDG.E.64.CONSTANT R38, desc[UR4][R8.64+0xb9498] ;  /* 0x0b94980408267981 */ /* 0x000ea8000c1e9b00 */
[----:B------:R-:W5:Y:S01]  /*0870*/  LDG.E.64.CONSTANT R44, desc[UR4][R48.64+0xb94a0] ;  /* 0x0b94a004302c7981 */ /* 0x000f62000c1e9b00 */
[----:B----4-:R-:W-:Y:S02]  /*0880*/  DMUL R10, R10, R40 ;  /* 0x000000280a0a7228 */ /* 0x010fe40000000000 */
[----:B------:R-:W-:Y:S01]  /*0890*/  DMUL R40, R40, R24 ;  /* 0x0000001828287228 */ /* 0x000fe20000000000 */
[----:B------:R-:W5:Y:S05]  /*08a0*/  LDG.E.64.CONSTANT R24, desc[UR4][R6.64+0xb94a0] ;  /* 0x0b94a00406187981 */ /* 0x000f6a000c1e9b00 */
[----:B---3--:R-:W-:-:S02]  /*08b0*/  DFMA R34, R34, R22, -R10 ;  /* 0x000000162222722b */ /* 0x008fc4000000080a */
[----:B------:R-:W3:Y:S01]  /*08c0*/  LDG.E.64.CONSTANT R10, desc[UR4][R8.64+0xb94a0] ;  /* 0x0b94a004080a7981 */ /* 0x000ee2000c1e9b00 */
[----:B--2---:R-:W-:Y:S01]  /*08d0*/  DFMA R22, R22, R38, -R40 ;  /* 0x000000261616722b */ /* 0x004fe20000000828 */
[----:B------:R-:W0:Y:S01]  /*08e0*/  LDC.64 R38, c[0x0][0x398] ;  /* 0x0000e600ff267b82 */ /* 0x000e220000000a00 */
[----:B------:R-:W-:Y:S02]  /*08f0*/  DMUL R40, R30, R12 ;  /* 0x0000000c1e287228 */ /* 0x000fe40000000000 */
[----:B------:R-:W-:Y:S01]  /*0900*/  DADD R20, R32, R20 ;  /* 0x0000000020147229 */ /* 0x000fe20000000014 */
[----:B------:R-:W-:Y:S01]  /*0910*/  IMAD.WIDE.U32 R30, R52, 0xb9480, R2 ;  /* 0x000b9480341e7825 */ /* 0x000fe200078e0002 */
[----:B------:R-:W-:Y:S01]  /*0920*/  DADD R16, R26, R16 ;  /* 0x000000001a107229 */ /* 0x000fe20000000010 */
[----:B------:R-:W-:Y:S01]  /*0930*/  IADD3 R27, PT, PT, R53, -0x1, RZ ;  /* 0xffffffff351b7810 */ /* 0x000fe20007ffe0ff */
[----:B------:R-:W-:-:S04]  /*0940*/  DMUL R14, R12, R14 ;  /* 0x0000000e0c0e7228 */ /* 0x000fc80000000000 */
[----:B------:R-:W-:Y:S02]  /*0950*/  IMAD.WIDE.U32 R12, R27, 0x9a0, R30 ;  /* 0x000009a01b0c7825 */ /* 0x000fe400078e001e */
[----:B------:R-:W-:Y:S02]  /*0960*/  DMUL R16, R16, UR6 ;  /* 0x0000000610107c28 */ /* 0x000fe40008000000 */
[----:B0-----:R-:W-:-:S04]  /*0970*/  IMAD.WIDE.U32 R32, R52, 0xb9480, R38 ;  /* 0x000b948034207825 */ /* 0x001fc800078e0026 */
[----:B------:R-:W-:Y:S02]  /*0980*/  IMAD.WIDE.U32 R12, R0, 0x8, R12 ;  /* 0x00000008000c7825 */ /* 0x000fe400078e000c */
[----:B------:R-:W-:Y:S01]  /*0990*/  DFMA R20, R20, UR8, -R16 ;  /* 0x0000000814147c2b */ /* 0x000fe20008000810 */
[----:B------:R-:W2:Y:S04]  /*09a0*/  LDG.E.64.CONSTANT R38, desc[UR4][R6.64+0x9a0] ;  /* 0x0009a00406267981 */ /* 0x000ea8000c1e9b00 */
[----:B------:R-:W4:Y:S01]  /*09b0*/  LDG.E.64.CONSTANT R12, desc[UR4][R12.64] ;  /* 0x000000040c0c7981 */ /* 0x000f22000c1e9b00 */
[----:B------:R-:W-:Y:S02]  /*09c0*/  DADD R34, R34, R22 ;  /* 0x0000000022227229 */ /* 0x000fe40000000016 */
[----:B-----5:R-:W-:Y:S01]  /*09d0*/  DFMA R24, R24, R44, -R40 ;  /* 0x0000002c1818722b */ /* 0x020fe20000000828 */
[----:B------:R-:W-:-:S04]  /*09e0*/  IMAD.WIDE.U32 R40, R27, 0x9a0, R32 ;  /* 0x000009a01b287825 */ /* 0x000fc800078e0020 */
[----:B------:R-:W-:Y:S01]  /*09f0*/  IMAD.WIDE.U32 R26, R27, 0x9a0, R28 ;  /* 0x000009a01b1a7825 */ /* 0x000fe200078e001c */
[----:B---3--:R-:W-:-:S03]  /*0a00*/  DFMA R44, R44, R10, -R14 ;  /* 0x0000000a2c2c722b */ /* 0x008fc6000000080e */
[----:B------:R-:W-:-:S04]  /*0a10*/  IMAD.WIDE.U32 R40, R0, 0x8, R40 ;  /* 0x0000000800287825 */ /* 0x000fc800078e0028 */
[----:B------:R-:W-:Y:S01]  /*0a20*/  IMAD.WIDE.U32 R10, R53, 0x9a0, R32 ;  /* 0x000009a0350a7825 */ /* 0x000fe200078e0020 */
[----:B------:R-:W4:Y:S03]  /*0a30*/  LDG.E.64.CONSTANT R14, desc[UR4][R40.64] ;  /* 0x00000004280e7981 */ /* 0x000f26000c1e9b00 */
[C---:B------:R-:W-:Y:S02]  /*0a40*/  IMAD.WIDE.U32 R48, R0.reuse, 0x8, R26 ;  /* 0x0000000800307825 */ /* 0x040fe400078e001a */
[----:B------:R-:W3:Y:S02]  /*0a50*/  LDG.E.64.CONSTANT R26, desc[UR4][R8.64+0x9a0] ;  /* 0x0009a004081a7981 */ /* 0x000ee4000c1e9b00 */
[----:B------:R-:W-:Y:S02]  /*0a60*/  IMAD.WIDE.U32 R10, R0, 0x8, R10 ;  /* 0x00000008000a7825 */ /* 0x000fe400078e000a */
[----:B------:R-:W5:Y:S04]  /*0a70*/  LDG.E.64.CONSTANT R16, desc[UR4][R48.64] ;  /* 0x0000000430107981 */ /* 0x000f68000c1e9b00 */
[----:B------:R-:W2:Y:S01]  /*0a80*/  LDG.E.64.CONSTANT R22, desc[UR4][R10.64+0x9a0] ;  /* 0x0009a0040a167981 */ /* 0x000ea2000c1e9b00 */
[----:B------:R-:W-:Y:S01]  /*0a90*/  UMOV UR10, 0x6a7ef9db ;  /* 0x6a7ef9db000a7882 */ /* 0x000fe20000000000 */
[----:B------:R-:W-:-:S02]  /*0aa0*/  UMOV UR11, 0x3fa374bc ;  /* 0x3fa374bc000b7882 */ /* 0x000fc40000000000 */
[----:B------:R-:W-:Y:S01]  /*0ab0*/  DFMA R46, R42, UR10, R46 ;  /* 0x0000000a2a2e7c2b */ /* 0x000fe2000800002e */
[----:B------:R-:W-:Y:S01]  /*0ac0*/  UMOV UR12, 0x6a7ef9db ;  /* 0x6a7ef9db000c7882 */ /* 0x000fe20000000000 */
[----:B------:R-:W-:Y:S01]  /*0ad0*/  IADD3 R43, PT, PT, R53, -0x2, RZ ;  /* 0xfffffffe352b7810 */ /* 0x000fe20007ffe0ff */
[----:B------:R-:W-:Y:S01]  /*0ae0*/  DFMA R20, R34, UR10, R20 ;  /* 0x0000000a22147c2b */ /* 0x000fe20008000014 */
[----:B------:R-:W-:Y:S01]  /*0af0*/  UMOV UR13, 0x3fa374bc ;  /* 0x3fa374bc000d7882 */ /* 0x000fe20000000000 */
[----:B------:R-:W-:Y:S01]  /*0b00*/  DADD R18, R18, R36 ;  /* 0x0000000012127229 */ /* 0x000fe20000000024 */
[----:B------:R-:W3:Y:S01]  /*0b10*/  LDG.E.64.CONSTANT R40, desc[UR4][R40.64+0xb9480] ;  /* 0x0b94800428287981 */ /* 0x000ee2000c1e9b00 */
[----:B------:R-:W-:Y:S01]  /*0b20*/  IMAD.WIDE.U32 R36, R43, 0x9a0, R30 ;  /* 0x000009a02b247825 */ /* 0x000fe200078e001e */
[----:B------:R-:W-:Y:S02]  /*0b30*/  DADD R44, R24, R44 ;  /* 0x00000000182c7229 */ /* 0x000fe4000000002c */
[----:B------:R-:W3:Y:S01]  /*0b40*/  LDG.E.64.CONSTANT R24, desc[UR4][R6.64+0x1340] ;  /* 0x0013400406187981 */ /* 0x000ee2000c1e9b00 */
[----:B----4-:R-:W-:-:S02]  /*0b50*/  DMUL R12, R12, R14 ;  /* 0x0000000e0c0c7228 */ /* 0x010fc40000000000 */
[----:B-----5:R-:W-:Y:S01]  /*0b60*/  DMUL R34, R14, R16 ;  /* 0x000000100e227228 */ /* 0x020fe20000000000 */
[----:B------:R-:W-:-:S04]  /*0b70*/  IMAD.WIDE.U32 R14, R43, 0x9a0, R32 ;  /* 0x000009a02b0e7825 */ /* 0x000fc800078e0020 */
[----:B------:R-:W-:Y:S01]  /*0b80*/  IMAD.WIDE.U32 R16, R43, 0x9a0, R28 ;  /* 0x000009a02b107825 */ /* 0x000fe200078e001c */
[----:B--2---:R-:W-:-:S03]  /*0b90*/  DFMA R38, R38, R22, -R12 ;  /* 0x000000162626722b */ /* 0x004fc6000000080c */
[----:B------:R-:W-:-:S04]  /*0ba0*/  IMAD.WIDE.U32 R12, R0, 0x8, R36 ;  /* 0x00000008000c7825 */ /* 0x000fc800078e0024 */
[C---:B------:R-:W-:Y:S01]  /*0bb0*/  IMAD.WIDE.U32 R14, R0.reuse, 0x8, R14 ;  /* 0x00000008000e7825 */ /* 0x040fe200078e000e */
[----:B------:R-:W2:Y:S03]  /*0bc0*/  LDG.E.64.CONSTANT R36, desc[UR4][R12.64] ;  /* 0x000000040c247981 */ /* 0x000ea6000c1e9b00 */
[----:B------:R-:W-:Y:S01]  /*0bd0*/  IMAD.WIDE.U32 R16, R0, 0x8, R16 ;  /* 0x0000000800107825 */ /* 0x000fe200078e0010 */
[----:B------:R-:W2:Y:S04]  /*0be0*/  LDG.E.64.CONSTANT R48, desc[UR4][R14.64] ;  /* 0x000000040e307981 */ /* 0x000ea8000c1e9b00 */
[----:B------:R-:W4:Y:S01]  /*0bf0*/  LDG.E.64.CONSTANT R42, desc[UR4][R16.64] ;  /* 0x00000004102a7981 */ /* 0x000f22000c1e9b00 */
[----:B---3--:R-:W-:-:S03]  /*0c00*/  DFMA R22, R22, R26, -R34 ;  /* 0x0000001a1616722b */ /* 0x008fc60000000822 */
[----:B------:R-:W3:Y:S04]  /*0c10*/  LDG.E.64.CONSTANT R26, desc[UR4][R10.64+0x1340] ;  /* 0x001340040a1a7981 */ /* 0x000ee8000c1e9b00 */
[----:B------:R-:W5:Y:S01]  /*0c20*/  LDG.E.64.CONSTANT R34, desc[UR4][R8.64+0x1340] ;  /* 0x0013400408227981 */ /* 0x000f62000c1e9b00 */
[----:B------:R-:W-:Y:S01]  /*0c30*/  UMOV UR10, 0x3126e979 ;  /* 0x3126e979000a7882 */ /* 0x000fe20000000000 */
[----:B------:R-:W-:Y:S02]  /*0c40*/  UMOV UR11, 0x3f6cac08 ;  /* 0x3f6cac08000b7882 */ /* 0x000fe40000000000 */
[----:B------:R-:W-:Y:S01]  /*0c50*/  DFMA R20, R44, -UR10, R20 ;  /* 0x8000000a2c147c2b */ /* 0x000fe20008000014 */
[----:B------:R-:W5:Y:S01]  /*0c60*/  LDG.E.64.CONSTANT R12, desc[UR4][R12.64+0xb9480] ;  /* 0x0b9480040c0c7981 */ /* 0x000f62000c1e9b00 */
[----:B------:R-:W-:Y:S01]  /*0c70*/  IADD3 R45, PT, PT, R53, -0x3, RZ ;  /* 0xfffffffd352d7810 */ /* 0x000fe20007ffe0ff */
[----:B------:R-:W-:-:S02]  /*0c80*/  DADD R38, R38, R22 ;  /* 0x0000000026267229 */ /* 0x000fc40000000016 */
[----:B------:R-:W-:Y:S01]  /*0c90*/  DFMA R18, R18, -UR10, R46 ;  /* 0x8000000a12127c2b */ /* 0x000fe2000800002e */
[----:B------:R-:W5:Y:S04]  /*0ca0*/  LDG.E.64.CONSTANT R14, desc[UR4][R14.64+0xb9480] ;  /* 0x0b9480040e0e7981 */ /* 0x000f68000c1e9b00 */
[----:B------:R-:W5:Y:S01]  /*0cb0*/  LDG.E.64.CONSTANT R16, desc[UR4][R16.64+0xb9480] ;  /* 0x0b94800410107981 */ /* 0x000f62000c1e9b00 */
[----:B--2---:R-:W-:Y:S02]  /*0cc0*/  DMUL R36, R36, R48 ;  /* 0x0000003024247228 */ /* 0x004fe40000000000 */
[----:B----4-:R-:W-:Y:S01]  /*0cd0*/  DMUL R42, R48, R42 ;  /* 0x0000002a302a7228 */ /* 0x010fe20000000000 */
[----:B------:R-:W2:Y:S05]  /*0ce0*/  LDG.E.64.CONSTANT R48, desc[UR4][R6.64+0x1ce0] ;  /* 0x001ce00406307981 */ /* 0x000eaa000c1e9b00 */
[----:B---3--:R-:W-:Y:S01]  /*0cf0*/  DFMA R36, R24, R26, -R36 ;  /* 0x0000001a1824722b */ /* 0x008fe20000000824 */
[----:B------:R-:W-:Y:S01]  /*0d00*/  IMAD.WIDE.U32 R24, R45, 0x9a0, R32 ;  /* 0x000009a02d187825 */ /* 0x000fe200078e0020 */
[----:B-----5:R-:W-:-:S03]  /*0d10*/  DFMA R34, R26, R34, -R42 ;  /* 0x000000221a22722b */ /* 0x020fc6000000082a */
[----:B------:R-:W-:-:S04]  /*0d20*/  IMAD.WIDE.U32 R42, R45, 0x9a0, R30 ;  /* 0x000009a02d2a7825 */ /* 0x000fc800078e001e */
[----:B------:R-:W-:-:S04]  /*0d30*/  IMAD.WIDE.U32 R26, R45, 0x9a0, R28 ;  /* 0x000009a02d1a7825 */ /* 0x000fc800078e001c */
[C---:B------:R-:W-:Y:S01]  /*0d40*/  IMAD.WIDE.U32 R24, R0.reuse, 0x8, R24 ;  /* 0x0000000800187825 */ /* 0x040fe200078e0018 */
[----:B------:R-:W-:Y:S01]  /*0d50*/  DADD R36, R36, R34 ;  /* 0x0000000024247229 */ /* 0x000fe20000000022 */
[----:B------:R-:W3:Y:S02]  /*0d60*/  LDG.E.64.CONSTANT R44, desc[UR4][R8.64+0x1ce0] ;  /* 0x001ce004082c7981 */ /* 0x000ee4000c1e9b00 */
[C---:B------:R-:W-:Y:S02]  /*0d70*/  IMAD.WIDE.U32 R22, R0.reuse, 0x8, R42 ;  /* 0x0000000800167825 */ /* 0x040fe400078e002a */
[----:B------:R-:W4:Y:S02]  /*0d80*/  LDG.E.64.CONSTANT R50, desc[UR4][R24.64] ;  /* 0x0000000418327981 */ /* 0x000f24000c1e9b00 */
[----:B------:R-:W-:Y:S02]  /*0d90*/  IMAD.WIDE.U32 R26, R0, 0x8, R26 ;  /* 0x00000008001a7825 */ /* 0x000fe400078e001a */
[----:B------:R-:W4:Y:S04]  /*0da0*/  LDG.E.64.CONSTANT R42, desc[UR4][R22.64] ;  /* 0x00000004162a7981 */ /* 0x000f28000c1e9b00 */
[----:B------:R-:W5:Y:S04]  /*0db0*/  LDG.E.64.CONSTANT R46, desc[UR4][R26.64] ;  /* 0x000000041a2e7981 */ /* 0x000f68000c1e9b00 */
[----:B------:R-:W2:Y:S04]  /*0dc0*/  LDG.E.64.CONSTANT R34, desc[UR4][R10.64+0x1ce0] ;  /* 0x001ce0040a227981 */ /* 0x000ea8000c1e9b00 */
[----:B------:R-:W3:Y:S04]  /*0dd0*/  LDG.E.64.CONSTANT R22, desc[UR4][R22.64+0xb9480] ;  /* 0x0b94800416167981 */ /* 0x000ee8000c1e9b00 */
[----:B------:R-:W3:Y:S04]  /*0de0*/  LDG.E.64.CONSTANT R24, desc[UR4][R24.64+0xb9480] ;  /* 0x0b94800418187981 */ /* 0x000ee8000c1e9b00 */
[----:B------:R-:W3:Y:S01]  /*0df0*/  LDG.E.64.CONSTANT R26, desc[UR4][R26.64+0xb9480] ;  /* 0x0b9480041a1a7981 */ /* 0x000ee2000c1e9b00 */
[----:B----4-:R-:W-:-:S02]  /*0e00*/  DMUL R42, R42, R50 ;  /* 0x000000322a2a7228 */ /* 0x010fc40000000000 */
[----:B-----5:R-:W-:-:S06]  /*0e10*/  DMUL R46, R50, R46 ;  /* 0x0000002e322e7228 */ /* 0x020fcc0000000000 */
[----:B--2---:R-:W-:Y:S01]  /*0e20*/  DFMA R42, R48, R34, -R42 ;  /* 0x00000022302a722b */ /* 0x004fe2000000082a */
[----:B------:R-:W2:Y:S01]  /*0e30*/  LDG.E.64.CONSTANT R48, desc[UR4][R6.64+0x2680] ;  /* 0x0026800406307981 */ /* 0x000ea2000c1e9b00 */
[----:B---3--:R-:W-:Y:S01]  /*0e40*/  DFMA R34, R34, R44, -R46 ;  /* 0x0000002c2222722b */ /* 0x008fe2000000082e */
[----:B------:R-:W-:Y:S01]  /*0e50*/  IADD3 R47, PT, PT, R53, -0x4, RZ ;  /* 0xfffffffc352f7810 */ /* 0x000fe20007ffe0ff */
[----:B------:R-:W-:-:S04]  /*0e60*/  DMUL R44, R36, UR6 ;  /* 0x00000006242c7c28 */ /* 0x000fc80008000000 */
[----:B------:R-:W-:-:S04]  /*0e70*/  IMAD.WIDE.U32 R30, R47, 0x9a0, R30 ;  /* 0x000009a02f1e7825 */ /* 0x000fc800078e001e */
[----:B------:R-:W-:-:S04]  /*0e80*/  IMAD.WIDE.U32 R32, R47, 0x9a0, R32 ;  /* 0x000009a02f207825 */ /* 0x000fc800078e0020 */
[----:B------:R-:W-:-:S04]  /*0e90*/  IMAD.WIDE.U32 R36, R47, 0x9a0, R28 ;  /* 0x000009a02f247825 */ /* 0x000fc800078e001c */
[----:B------:R-:W-:-:S04]  /*0ea0*/  IMAD.WIDE.U32 R28, R0, 0x8, R30 ;  /* 0x00000008001c7825 */ /* 0x000fc800078e001e */
[C---:B------:R-:W-:Y:S01]  /*0eb0*/  IMAD.WIDE.U32 R30, R0.reuse, 0x8, R32 ;  /* 0x00000008001e7825 */ /* 0x040fe200078e0020 */
[----:B------:R-:W-:Y:S01]  /*0ec0*/  DADD R42, R42, R34 ;  /* 0x000000002a2a7229 */ /* 0x000fe20000000022 */
[----:B------:R-:W3:Y:S02]  /*0ed0*/  LDG.E.64.CONSTANT R34, desc[UR4][R28.64] ;  /* 0x000000041c227981 */ /* 0x000ee4000c1e9b00 */
[----:B------:R-:W-:Y:S02]  /*0ee0*/  IMAD.WIDE.U32 R32, R0, 0x8, R36 ;  /* 0x0000000800207825 */ /* 0x000fe400078e0024 */
[----:B------:R-:W3:Y:S04]  /*0ef0*/  LDG.E.64.CONSTANT R50, desc[UR4][R30.64] ;  /* 0x000000041e327981 */ /* 0x000ee8000c1e9b00 */
[----:B------:R-:W4:Y:S01]  /*0f00*/  LDG.E.64.CONSTANT R46, desc[UR4][R32.64] ;  /* 0x00000004202e7981 */ /* 0x000f22000c1e9b00 */
[----:B------:R-:W-:-:S02]  /*0f10*/  DFMA R38, R38, UR8, -R44 ;  /* 0x0000000826267c2b */ /* 0x000fc4000800082c */
[----:B------:R-:W-:Y:S01]  /*0f20*/  DMUL R16, R14, R16 ;  /* 0x000000100e107228 */ /* 0x000fe20000000000 */
[----:B------:R-:W2:Y:S01]  /*0f30*/  LDG.E.64.CONSTANT R36, desc[UR4][R10.64+0x2680] ;  /* 0x002680040a247981 */ /* 0x000ea2000c1e9b00 */
[----:B------:R-:W-:Y:S01]  /*0f40*/  UMOV UR16, 0x9999999a ;  /* 0x9999999a00107882 */ /* 0x000fe20000000000 */
[----:B------:R-:W-:Y:S01]  /*0f50*/  UMOV UR17, 0x3fc99999 ;  /* 0x3fc9999900117882 */ /* 0x000fe20000000000 */
[----:B------:R-:W-:Y:S01]  /*0f60*/  UMOV UR14, 0x9999999a ;  /* 0x9999999a000e7882 */ /* 0x000fe20000000000 */
[----:B------:R-:W5:Y:S01]  /*0f70*/  LDG.E.64.CONSTANT R44, desc[UR4][R8.64+0x2680] ;  /* 0x00268004082c7981 */ /* 0x000f62000c1e9b00 */
[----:B------:R-:W-:Y:S01]  /*0f80*/  DFMA R38, R42, UR12, R38 ;  /* 0x0000000c2a267c2b */ /* 0x000fe20008000026 */
[----:B------:R-:W-:Y:S01]  /*0f90*/  UMOV UR15, 0x3fe99999 ;  /* 0x3fe99999000f7882 */ /* 0x000fe20000000000 */
[----:B------:R-:W-:Y:S01]  /*0fa0*/  IMAD.WIDE.U32 R42, R52, 0xb9480, R4 ;  /* 0x000b9480342a7825 */ /* 0x000fe200078e0004 */
[----:B------:R-:W5:Y:S01]  /*0fb0*/  LDG.E.64.CONSTANT R28, desc[UR4][R28.64+0xb9480] ;  /* 0x0b9480041c1c7981 */ /* 0x000f62000c1e9b00 */
[----:B------:R-:W-:Y:S01]  /*0fc0*/  UMOV UR6, 0x3126e979 ;  /* 0x3126e97900067882 */ /* 0x000fe20000000000 */
[----:B------:R-:W-:Y:S01]  /*0fd0*/  UMOV UR7, 0x3f6cac08 ;  /* 0x3f6cac0800077882 */ /* 0x000fe20000000000 */
[----:B------:R-:W0:Y:S01]  /*0fe0*/  LDCU.128 UR8, c[0x0][0x3b0] ;  /* 0x00007600ff0877ac */ /* 0x000e220008000c00 */
[----:B------:R-:W5:Y:S04]  /*0ff0*/  LDG.E.64.CONSTANT R30, desc[UR4][R30.64+0xb9480] ;  /* 0x0b9480041e1e7981 */ /* 0x000f68000c1e9b00 */
[----:B------:R-:W5:Y:S01]  /*1000*/  LDG.E.64.CONSTANT R32, desc[UR4][R32.64+0xb9480] ;  /* 0x0b94800420207981 */ /* 0x000f62000c1e9b00 */
[----:B---3--:R-:W-:-:S02]  /*1010*/  DMUL R34, R34, R50 ;  /* 0x0000003222227228 */ /* 0x008fc40000000000 */
[----:B----4-:R-:W-:-:S06]  /*1020*/  DMUL R46, R50, R46 ;  /* 0x0000002e322e7228 */ /* 0x010fcc0000000000 */
[----:B--2---:R-:W-:Y:S01]  /*1030*/  DFMA R34, R48, R36, -R34 ;  /* 0x000000243022722b */ /* 0x004fe20000000822 */
[----:B------:R-:W2:Y:S01]  /*1040*/  LDG.E.64.CONSTANT R48, desc[UR4][R8.64+0xb9e20] ;  /* 0x0b9e200408307981 */ /* 0x000ea2000c1e9b00 */
[----:B-----5:R-:W-:Y:S01]  /*1050*/  DFMA R36, R36, R44, -R46 ;  /* 0x0000002c2424722b */ /* 0x020fe2000000082e */
[----:B------:R-:W-:Y:S01]  /*1060*/  IMAD.WIDE.U32 R44, R52, 0xb9480, R2 ;  /* 0x000b9480342c7825 */ /* 0x000fe200078e0002 */
[----:B------:R-:W-:-:S05]  /*1070*/  IADD3 R47, PT, PT, R53, -0x1, RZ ;  /* 0xffffffff352f7810 */ /* 0x000fca0007ffe0ff */
[----:B------:R-:W-:-:S04]  /*1080*/  IMAD.WIDE.U32 R42, R47, 0x9a0, R42 ;  /* 0x000009a02f2a7825 */ /* 0x000fc800078e002a */
[----:B------:R-:W-:Y:S02]  /*1090*/  IMAD.WIDE.U32 R44, R47, 0x9a0, R44 ;  /* 0x000009a02f2c7825 */ /* 0x000fe400078e002c */
[----:B------:R-:W2:Y:S02]  /*10a0*/  LDG.E.64.CONSTANT R46, desc[UR4][R10.64+0xb9e20] ;  /* 0x0b9e20040a2e7981 */ /* 0x000ea4000c1e9b00 */
[----:B------:R-:W-:-:S04]  /*10b0*/  IMAD.WIDE.U32 R42, R0, 0x8, R42 ;  /* 0x00000008002a7825 */ /* 0x000fc800078e002a */
[----:B------:R-:W-:Y:S02]  /*10c0*/  IMAD.WIDE.U32 R50, R0, 0x8, R44 ;  /* 0x0000000800327825 */ /* 0x000fe400078e002c */
[----:B------:R-:W3:Y:S04]  /*10d0*/  LDG.E.64.CONSTANT R42, desc[UR4][R42.64+0xb9480] ;  /* 0x0b9480042a2a7981 */ /* 0x000ee8000c1e9b00 */
[----:B------:R-:W4:Y:S04]  /*10e0*/  LDG.E.64.CONSTANT R50, desc[UR4][R50.64+0xb9480] ;  /* 0x0b94800432327981 */ /* 0x000f28000c1e9b00 */
[----:B------:R-:W5:Y:S01]  /*10f0*/  LDG.E.64.CONSTANT R44, desc[UR4][R6.64+0xb9e20] ;  /* 0x0b9e2004062c7981 */ /* 0x000f62000c1e9b00 */
[----:B---3--:R-:W-:-:S02]  /*1100*/  DMUL R42, R40, R42 ;  /* 0x0000002a282a7228 */ /* 0x008fc40000000000 */
[----:B----4-:R-:W-:Y:S01]  /*1110*/  DMUL R50, R50, R40 ;  /* 0x0000002832327228 */ /* 0x010fe20000000000 */
[----:B------:R-:W3:Y:S05]  /*1120*/  LDG.E.64.CONSTANT R40, desc[UR4][R6.64+0xba7c0] ;  /* 0x0ba7c00406287981 */ /* 0x000eea000c1e9b00 */
[----:B--2---:R-:W-:Y:S02]  /*1130*/  DFMA R48, R46, R48, -R42 ;  /* 0x000000302e30722b */ /* 0x004fe4000000082a */
[----:B------:R-:W3:Y:S01]  /*1140*/  LDG.E.64.CONSTANT R42, desc[UR4][R10.64+0xba7c0] ;  /* 0x0ba7c0040a2a7981 */ /* 0x000ee2000c1e9b00 */
[----:B-----5:R-:W-:-:S03]  /*1150*/  DFMA R44, R44, R46, -R50 ;  /* 0x0000002e2c2c722b */ /* 0x020fc60000000832 */
[----:B------:R-:W2:Y:S01]  /*1160*/  LDG.E.64.CONSTANT R46, desc[UR4][R8.64+0xba7c0] ;  /* 0x0ba7c004082e7981 */ /* 0x000ea2000c1e9b00 */
[----:B------:R-:W-:-:S03]  /*1170*/  DMUL R50, R12, R14 ;  /* 0x0000000e0c327228 */ /* 0x000fc60000000000 */
[----:B------:R-:W4:Y:S04]  /*1180*/  LDG.E.64.CONSTANT R12, desc[UR4][R10.64+0xbb160] ;  /* 0x0bb160040a0c7981 */ /* 0x000f28000c1e9b00 */
[----:B------:R-:W4:Y:S01]  /*1190*/  LDG.E.64.CONSTANT R14, desc[UR4][R8.64+0xbb160] ;  /* 0x0bb16004080e7981 */ /* 0x000f22000c1e9b00 */
[----:B---3--:R-:W-:Y:S02]  /*11a0*/  DFMA R40, R40, R42, -R50 ;  /* 0x0000002a2828722b */ /* 0x008fe40000000832 */
[----:B--2---:R-:W-:Y:S01]  /*11b0*/  DFMA R16, R42, R46, -R16 ;  /* 0x0000002e2a10722b */ /* 0x004fe20000000810 */
[----:B------:R-:W2:Y:S01]  /*11c0*/  LDG.E.64.CONSTANT R42, desc[UR4][R6.64+0xbb160] ;  /* 0x0bb16004062a7981 */ /* 0x000ea2000c1e9b00 */
[----:B------:R-:W-:Y:S02]  /*11d0*/  DMUL R46, R22, R24 ;  /* 0x00000018162e7228 */ /* 0x000fe40000000000 */
[----:B------:R-:W-:Y:S01]  /*11e0*/  DMUL R50, R24, R26 ;  /* 0x0000001a18327228 */ /* 0x000fe20000000000 */
[----:B------:R-:W3:Y:S04]  /*11f0*/  LDG.E.64.CONSTANT R22, desc[UR4][R8.64+0xbbb00] ;  /* 0x0bbb000408167981 */ /* 0x000ee8000c1e9b00 */
[----:B------:R-:W3:Y:S04]  /*1200*/  LDG.E.64.CONSTANT R24, desc[UR4][R10.64+0xbbb00] ;  /* 0x0bbb00040a187981 */ /* 0x000ee8000c1e9b00 */
[----:B------:R-:W5:Y:S01]  /*1210*/  LDG.E.64.CONSTANT R26, desc[UR4][R6.64+0xbbb00] ;  /* 0x0bbb0004061a7981 */ /* 0x000f62000c1e9b00 */
[----:B----4-:R-:W-:-:S02]  /*1220*/  DFMA R14, R12, R14, -R50 ;  /* 0x0000000e0c0e722b */ /* 0x010fc40000000832 */
[----:B------:R-:W-:Y:S02]  /*1230*/  DADD R34, R34, R36 ;  /* 0x0000000022227229 */ /* 0x000fe40000000024 */
[----:B------:R-:W-:Y:S02]  /*1240*/  DMUL R28, R28, R30 ;  /* 0x0000001e1c1c7228 */ /* 0x000fe40000000000 */
[----:B------:R-:W-:Y:S02]  /*1250*/  DMUL R32, R30, R32 ;  /* 0x000000201e207228 */ /* 0x000fe40000000000 */
[----:B------:R-:W-:Y:S01]  /*1260*/  DADD R16, R40, R16 ;  /* 0x0000000028107229 */ /* 0x000fe20000000010 */
[----:B------:R-:W4:Y:S01]  /*1270*/  LDG.E.64.CONSTANT R30, desc[UR4][R6.64+0x2e5200] ;  /* 0x2e520004061e7981 */ /* 0x000f22000c1e9b00 */
[----:B------:R-:W-:Y:S01]  /*1280*/  IADD3 R41, PT, PT, R52, -0x3, RZ ;  /* 0xfffffffd34297810 */ /* 0x000fe20007ffe0ff */
[----:B------:R-:W-:Y:S02]  /*1290*/  DADD R44, R44, R48 ;  /* 0x000000002c2c7229 */ /* 0x000fe40000000030 */
[----:B--2---:R-:W-:Y:S01]  /*12a0*/  DFMA R42, R42, R12, -R46 ;  /* 0x0000000c2a2a722b */ /* 0x004fe2000000082e */
[----:B------:R-:W2:Y:S01]  /*12b0*/  LDG.E.64.CONSTANT R48, desc[UR4][R6.64+0x39e680] ;  /* 0x39e6800406307981 */ /* 0x000ea2000c1e9b00 */
[----:B------:R-:W1:Y:S01]  /*12c0*/  LDC.64 R12, c[0x0][0x3a0] ;  /* 0x0000e800ff0c7b82 */ /* 0x000e620000000a00 */
[----:B---3--:R-:W-:Y:S01]  /*12d0*/  DFMA R22, R24, R22, -R32 ;  /* 0x000000161816722b */ /* 0x008fe20000000820 */
[----:B------:R-:W-:Y:S01]  /*12e0*/  IMAD.WIDE.U32 R32, R41, 0xb9480, R2 ;  /* 0x000b948029207825 */ /* 0x000fe200078e0002 */
[----:B-----5:R-:W-:-:S03]  /*12f0*/  DFMA R26, R26, R24, -R28 ;  /* 0x000000181a1a722b */ /* 0x020fc6000000081c */
[----:B------:R-:W-:Y:S01]  /*1300*/  IMAD.WIDE.U32 R24, R41, 0xb9480, R4 ;  /* 0x000b948029187825 */ /* 0x000fe200078e0004 */
[----:B------:R-:W3:Y:S03]  /*1310*/  LDG.E.64.CONSTANT R28, desc[UR4][R8.64+0x2e5200] ;  /* 0x2e520004081c7981 */ /* 0x000ee6000c1e9b00 */
[----:B-1----:R-:W-:-:S04]  /*1320*/  IMAD.WIDE.U32 R36, R52, 0xb9480, R12 ;  /* 0x000b948034247825 */ /* 0x002fc800078e000c */
[----:B------:R-:W-:-:S04]  /*1330*/  IMAD.WIDE.U32 R36, R53, 0x9a0, R36 ;  /* 0x000009a035247825 */ /* 0x000fc800078e0024 */
[----:B------:R-:W-:Y:S01]  /*1340*/  IMAD.WIDE.U32 R46, R41, 0xb9480, R12 ;  /* 0x000b9480292e7825 */ /* 0x000fe200078e000c */
[----:B------:R-:W-:-:S03]  /*1350*/  DMUL R40, R16, UR16 ;  /* 0x0000001010287c28 */ /* 0x000fc60008000000 */
[----:B------:R-:W-:-:S04]  /*1360*/  IMAD.WIDE.U32 R36, R0, 0x8, R36 ;  /* 0x0000000800247825 */ /* 0x000fc800078e0024 */
[C---:B------:R-:W-:Y:S01]  /*1370*/  IMAD.WIDE.U32 R32, R53.reuse, 0x9a0, R32 ;  /* 0x000009a035207825 */ /* 0x040fe200078e0020 */
[----:B------:R-:W4:Y:S03]  /*1380*/  LDG.E.64.CONSTANT R10, desc[UR4][R36.64+0x2e5200] ;  /* 0x2e520004240a7981 */ /* 0x000f26000c1e9b00 */
[----:B------:R-:W-:-:S04]  /*1390*/  IMAD.WIDE.U32 R16, R53, 0x9a0, R46 ;  /* 0x000009a035107825 */ /* 0x000fc800078e002e */
[----:B------:R-:W-:Y:S01]  /*13a0*/  IMAD.WIDE.U32 R24, R53, 0x9a0, R24 ;  /* 0x000009a035187825 */ /* 0x000fe200078e0018 */
[----:B------:R-:W-:Y:S01]  /*13b0*/  DFMA R44, R44, UR14, -R40 ;  /* 0x0000000e2c2c7c2b */ /* 0x000fe20008000828 */
[----:B------:R-:W2:Y:S02]  /*13c0*/  LDG.E.64.CONSTANT R50, desc[UR4][R36.64+0x39e680] ;  /* 0x39e6800424327981 */ /* 0x000ea4000c1e9b00 */
[----:B------:R-:W-:-:S04]  /*13d0*/  IMAD.WIDE.U32 R32, R0, 0x8, R32 ;  /* 0x0000000800207825 */ /* 0x000fc800078e0020 */
[----:B------:R-:W-:-:S04]  /*13e0*/  IMAD.WIDE.U32 R16, R0, 0x8, R16 ;  /* 0x0000000800107825 */ /* 0x000fc800078e0010 */
[----:B------:R-:W-:Y:S01]  /*13f0*/  IMAD.WIDE.U32 R24, R0, 0x8, R24 ;  /* 0x0000000800187825 */ /* 0x000fe200078e0018 */
[----:B------:R-:W-:Y:S01]  /*1400*/  DADD R46, R42, R14 ;  /* 0x000000002a2e7229 */ /* 0x000fe2000000000e */
[----:B------:R-:W5:Y:S04]  /*1410*/  LDG.E.64.CONSTANT R40, desc[UR4][R16.64+-0xb9480] ;  /* 0xf46b800410287981 */ /* 0x000f68000c1e9b00 */
[----:B------:R-:W5:Y:S04]  /*1420*/  LDG.E.64.CONSTANT R14, desc[UR4][R32.64+-0xb9480] ;  /* 0xf46b8004200e7981 */ /* 0x000f68000c1e9b00 */
[----:B------:R-:W2:Y:S01]  /*1430*/  LDG.E.64.CONSTANT R42, desc[UR4][R24.64+-0xb9480] ;  /* 0xf46b8004182a7981 */ /* 0x000ea2000c1e9b00 */
[----:B------:R-:W-:Y:S01]  /*1440*/  DFMA R44, R46, UR12, R44 ;  /* 0x0000000c2e2c7c2b */ /* 0x000fe2000800002c */
[----:B------:R-:W-:Y:S01]  /*1450*/  IADD3 R47, PT, PT, R52, -0x1, RZ ;  /* 0xffffffff342f7810 */ /* 0x000fe20007ffe0ff */
[----:B------:R-:W-:Y:S01]  /*1460*/  DADD R22, R26, R22 ;  /* 0x000000001a167229 */ /* 0x000fe20000000016 */
[----:B------:R-:W2:Y:S03]  /*1470*/  LDG.E.64.CONSTANT R16, desc[UR4][R16.64] ;  /* 0x0000000410107981 */ /* 0x000ea6000c1e9b00 */
[C---:B------:R-:W-:Y:S01]  /*1480*/  IMAD.WIDE.U32 R2, R47.reuse, 0xb9480, R2 ;  /* 0x000b94802f027825 */ /* 0x040fe200078e0002 */
[----:B------:R-:W2:Y:S03]  /*1490*/  LDG.E.64.CONSTANT R32, desc[UR4][R32.64] ;  /* 0x0000000420207981 */ /* 0x000ea6000c1e9b00 */
[C---:B------:R-:W-:Y:S01]  /*14a0*/  IMAD.WIDE.U32 R4, R47.reuse, 0xb9480, R4 ;  /* 0x000b94802f047825 */ /* 0x040fe200078e0004 */
[----:B------:R-:W2:Y:S03]  /*14b0*/  LDG.E.64.CONSTANT R24, desc[UR4][R24.64] ;  /* 0x0000000418187981 */ /* 0x000ea6000c1e9b00 */
[----:B------:R-:W-:-:S04]  /*14c0*/  IMAD.WIDE.U32 R12, R47, 0xb9480, R12 ;  /* 0x000b94802f0c7825 */ /* 0x000fc800078e000c */
[----:B------:R-:W-:-:S04]  /*14d0*/  IMAD.WIDE.U32 R2, R53, 0x9a0, R2 ;  /* 0x000009a035027825 */ /* 0x000fc800078e0002 */
[----:B------:R-:W-:-:S04]  /*14e0*/  IMAD.WIDE.U32 R4, R53, 0x9a0, R4 ;  /* 0x000009a035047825 */ /* 0x000fc800078e0004 */
[----:B------:R-:W-:-:S04]  /*14f0*/  IMAD.WIDE.U32 R12, R53, 0x9a0, R12 ;  /* 0x000009a0350c7825 */ /* 0x000fc800078e000c */
[----:B------:R-:W-:-:S04]  /*1500*/  IMAD.WIDE.U32 R2, R0, 0x8, R2 ;  /* 0x0000000800027825 */ /* 0x000fc800078e0002 */
[----:B------:R-:W-:-:S04]  /*1510*/  IMAD.WIDE.U32 R4, R0, 0x8, R4 ;  /* 0x0000000800047825 */ /* 0x000fc800078e0004 */
[----:B------:R-:W-:Y:S01]  /*1520*/  IMAD.WIDE.U32 R12, R0, 0x8, R12 ;  /* 0x00000008000c7825 */ /* 0x000fe200078e000c */
[----:B------:R-:W2:Y:S04]  /*1530*/  LDG.E.64.CONSTANT R26, desc[UR4][R4.64] ;  /* 0x00000004041a7981 */ /* 0x000ea8000c1e9b00 */
[----:B------:R-:W2:Y:S01]  /*1540*/  LDG.E.64.CONSTANT R46, desc[UR4][R12.64] ;  /* 0x000000040c2e7981 */ /* 0x000ea2000c1e9b00 */
[----:B------:R-:W-:Y:S02]  /*1550*/  DFMA R34, R34, -UR6, R38 ;  /* 0x8000000622227c2b */ /* 0x000fe40008000026 */
[----:B------:R-:W-:Y:S01]  /*1560*/  DFMA R22, R22, -UR6, R44 ;  /* 0x8000000616167c2b */ /* 0x000fe2000800002c */
[----:B------:R-:W2:Y:S04]  /*1570*/  LDG.E.64.CONSTANT R38, desc[UR4][R6.64+0x172900] ;  /* 0x1729000406267981 */ /* 0x000ea8000c1e9b00 */
[----:B------:R-:W2:Y:S01]  /*1580*/  LDG.E.64.CONSTANT R44, desc[UR4][R8.64+0x172900] ;  /* 0x17290004082c7981 */ /* 0x000ea2000c1e9b00 */
[----:B----4-:R-:W-:-:S03]  /*1590*/  DMUL R30, R30, R10 ;  /* 0x0000000a1e1e7228 */ /* 0x010fc60000000000 */
[----:B------:R-:W4:Y:S01]  /*15a0*/  LDG.E.64.CONSTANT R4, desc[UR4][R4.64+-0xb9480] ;  /* 0xf46b800404047981 */ /* 0x000f22000c1e9b00 */
[----:B---3--:R-:W-:-:S03]  /*15b0*/  DMUL R28, R10, R28 ;  /* 0x0000001c0a1c7228 */ /* 0x008fc60000000000 */
[----:B------:R-:W3:Y:S01]  /*15c0*/  LDG.E.64.CONSTANT R10, desc[UR4][R2.64] ;  /* 0x00000004020a7981 */ /* 0x000ee2000c1e9b00 */
[----:B0-----:R-:W-:-:S03]  /*15d0*/  DMUL R34, R34, UR10 ;  /* 0x0000000a22227c28 */ /* 0x001fc60008000000 */
[----:B------:R-:W4:Y:S01]  /*15e0*/  LDG.E.64.CONSTANT R12, desc[UR4][R12.64+-0xb9480] ;  /* 0xf46b80040c0c7981 */ /* 0x000f22000c1e9b00 */
[----:B-----5:R-:W-:-:S03]  /*15f0*/  DFMA R14, -R14, R40, R30 ;  /* 0x000000280e0e722b */ /* 0x020fc6000000011e */
[----:B------:R-:W5:Y:S01]  /*1600*/  LDG.E.64.CONSTANT R2, desc[UR4][R2.64+-0xb9480] ;  /* 0xf46b800402027981 */ /* 0x000f62000c1e9b00 */
[----:B--2---:R-:W-:-:S03]  /*1610*/  DFMA R42, R40, -R42, R28 ;  /* 0x8000002a282a722b */ /* 0x004fc6000000001c */
[----:B------:R-:W2:Y:S01]  /*1620*/  LDG.E.64.CONSTANT R40, desc[UR4][R36.64+0x172900] ;  /* 0x1729000424287981 */ /* 0x000ea2000c1e9b00 */
[----:B------:R-:W-:Y:S02]  /*1630*/  DMUL R22, R22, UR10 ;  /* 0x0000000a16167c28 */ /* 0x000fe40008000000 */
[----:B------:R-:W-:Y:S01]  /*1640*/  DFMA R18, R18, UR8, -R34 ;  /* 0x0000000812127c2b */ /* 0x000fe20008000822 */
[----:B------:R-:W4:Y:S01]  /*1650*/  LDG.E.64.CONSTANT R34, desc[UR4][R36.64+0xb9480] ;  /* 0x0b94800424227981 */ /* 0x000f22000c1e9b00 */
[----:B------:R-:W-:Y:S02]  /*1660*/  DADD R14, R14, R42 ;  /* 0x000000000e0e7229 */ /* 0x000fe4000000002a */
[----:B------:R-:W-:Y:S01]  /*1670*/  DMUL R32, R32, R16 ;  /* 0x0000001020207228 */ /* 0x000fe20000000000 */
[----:B------:R-:W4:Y:S01]  /*1680*/  LDG.E.64.CONSTANT R42, desc[UR4][R8.64+0xb9480] ;  /* 0x0b948004082a7981 */ /* 0x000f22000c1e9b00 */
[----:B------:R-:W-:Y:S02]  /*1690*/  DFMA R20, R20, UR8, -R22 ;  /* 0x0000000814147c2b */ /* 0x000fe40008000816 */
[----:B------:R-:W-:Y:S01]  /*16a0*/  DMUL R24, R16, R24 ;  /* 0x0000001810187228 */ /* 0x000fe20000000000 */
[----:B------:R-:W5:Y:S04]  /*16b0*/  LDG.E.64.CONSTANT R22, desc[UR4][R6.64+0xb9480] ;  /* 0x0b94800406167981 */ /* 0x000f68000c1e9b00 */
[----:B------:R-:W5:Y:S01]  /*16c0*/  LDG.E.64.CONSTANT R16, desc[UR4][R6.64] ;  /* 0x0000000406107981 */ /* 0x000f62000c1e9b00 */
[----:B------:R-:W-:-:S02]  /*16d0*/  DMUL R26, R46, R26 ;  /* 0x0000001a2e1a7228 */ /* 0x000fc40000000000 */
[----:B---3--:R-:W-:Y:S01]  /*16e0*/  DMUL R10, R10, R46 ;  /* 0x0000002e0a0a7228 */ /* 0x008fe20000000000 */
[----:B------:R-:W3:Y:S01]  /*16f0*/  LDG.E.64.CONSTANT R46, desc[UR4][R36.64] ;  /* 0x00000004242e7981 */ /* 0x000ee2000c1e9b00 */
[----:B--2---:R-:W-:Y:S02]  /*1700*/  DMUL R38, R38, R40 ;  /* 0x0000002826267228 */ /* 0x004fe40000000000 */
[----:B------:R-:W-:Y:S01]  /*1710*/  DMUL R44, R40, R44 ;  /* 0x0000002c282c7228 */ /* 0x000fe20000000000 */
[----:B------:R-:W2:Y:S01]  /*1720*/  LDG.E.64.CONSTANT R40, desc[UR4][R8.64] ;  /* 0x0000000408287981 */ /* 0x000ea2000c1e9b00 */
[----:B----4-:R-:W-:Y:S02]  /*1730*/  DFMA R42, R34, R42, -R26 ;  /* 0x0000002a222a722b */ /* 0x010fe4000000081a */
[----:B-----5:R-:W-:-:S04]  /*1740*/  DFMA R22, R22, R34, -R10 ;  /* 0x000000221616722b */ /* 0x020fc8000000080a */
[----:B------:R-:W-:Y:S02]  /*1750*/  DFMA R34, R12, -R4, R44 ;  /* 0x800000040c22722b */ /* 0x000fe4000000002c */
[--C-:B---3--:R-:W-:Y:S02]  /*1760*/  DFMA R16, -R16, R46, R38.reuse ;  /* 0x0000002e1010722b */ /* 0x108fe40000000126 */
[----:B------:R-:W-:Y:S02]  /*1770*/  DFMA R38, -R2, R12, R38 ;  /* 0x0000000c0226722b */ /* 0x000fe40000000126 */
[----:B--2---:R-:W-:-:S06]  /*1780*/  DFMA R40, R46, -R40, R44 ;  /* 0x800000282e28722b */ /* 0x004fcc000000002c */
[----:B------:R-:W-:Y:S01]  /*1790*/  DADD R46, R38, R34 ;  /* 0x00000000262e7229 */ /* 0x000fe20000000022 */
[----:B------:R-:W2:Y:S04]  /*17a0*/  LDG.E.64.CONSTANT R44, desc[UR4][R36.64+0x22bd80] ;  /* 0x22bd8004242c7981 */ /* 0x000ea8000c1e9b00 */
[----:B------:R0:W2:Y:S04]  /*17b0*/  LDG.E.64.CONSTANT R34, desc[UR4][R6.64+0x22bd80] ;  /* 0x22bd800406227981 */ /* 0x0000a8000c1e9b00 */
[----:B------:R-:W3:Y:S01]  /*17c0*/  LDG.E.64.CONSTANT R38, desc[UR4][R8.64+0x22bd80] ;  /* 0x22bd800408267981 */ /* 0x000ee2000c1e9b00 */
[----:B------:R-:W-:Y:S01]  /*17d0*/  UMOV UR6, 0x9999999a ;  /* 0x9999999a00067882 */ /* 0x000fe20000000000 */
[----:B------:R-:W-:Y:S01]  /*17e0*/  UMOV UR7, 0x3fc99999 ;  /* 0x3fc9999900077882 */ /* 0x000fe20000000000 */
[----:B------:R-:W-:Y:S01]  /*17f0*/  DADD R22, R22, R42 ;  /* 0x0000000016167229 */ /* 0x000fe2000000002a */
[----:B0-----:R-:W0:Y:S01]  /*1800*/  LDC.64 R6, c[0x0][0x380] ;  /* 0x0000e000ff067b82 */ /* 0x001e220000000a00 */
[----:B------:R-:W4:Y:S01]  /*1810*/  LDG.E.64.CONSTANT R8, desc[UR4][R8.64+0x39e680] ;  /* 0x39e6800408087981 */ /* 0x000f22000c1e9b00 */
[----:B------:R-:W-:-:S02]  /*1820*/  DMUL R46, R46, UR16 ;  /* 0x000000102e2e7c28 */ /* 0x000fc40008000000 */
[----:B------:R-:W-:Y:S02]  /*1830*/  DFMA R2, -R2, R12, R30 ;  /* 0x0000000c0202722b */ /* 0x000fe4000000011e */
[----:B------:R-:W-:Y:S02]  /*1840*/  DFMA R4, R12, -R4, R28 ;  /* 0x800000040c04722b */ /* 0x000fe4000000001c */
[----:B------:R-:W-:Y:S02]  /*1850*/  DADD R16, R16, R40 ;  /* 0x0000000010107229 */ /* 0x000fe40000000028 */
[----:B------:R-:W-:Y:S02]  /*1860*/  DFMA R22, R22, UR14, -R46 ;  /* 0x0000000e16167c2b */ /* 0x000fe4000800082e */
[----:B------:R-:W-:Y:S02]  /*1870*/  DFMA R48, R48, R50, -R32 ;  /* 0x000000323030722b */ /* 0x000fe40000000820 */
[----:B------:R-:W-:Y:S01]  /*1880*/  DADD R2, R2, R4 ;  /* 0x0000000002027229 */ /* 0x000fe20000000004 */
[----:B------:R-:W-:Y:S01]  /*1890*/  UMOV UR8, 0x3126e979 ;  /* 0x3126e97900087882 */ /* 0x000fe20000000000 */
[----:B------:R-:W-:Y:S01]  /*18a0*/  UMOV UR9, 0x3f6cac08 ;  /* 0x3f6cac0800097882 */ /* 0x000fe20000000000 */
[----:B0-----:R-:W-:-:S04]  /*18b0*/  IMAD.WIDE.U32 R6, R52, 0xb9480, R6 ;  /* 0x000b948034067825 */ /* 0x001fc800078e0006 */
[----:B------:R-:W-:-:S04]  /*18c0*/  IMAD.WIDE.U32 R6, R53, 0x9a0, R6 ;  /* 0x000009a035067825 */ /* 0x000fc800078e0006 */
[----:B------:R-:W-:Y:S01]  /*18d0*/  IMAD.WIDE.U32 R6, R0, 0x8, R6 ;  /* 0x0000000800067825 */ /* 0x000fe200078e0006 */
[----:B--2---:R-:W-:Y:S02]  /*18e0*/  DFMA R10, R34, R44, -R10 ;  /* 0x0000002c220a722b */ /* 0x004fe4000000080a */
[----:B---3--:R-:W-:-:S08]  /*18f0*/  DFMA R26, R44, R38, -R26 ;  /* 0x000000262c1a722b */ /* 0x008fd0000000081a */
[----:B------:R-:W-:Y:S02]  /*1900*/  DADD R10, R10, R26 ;  /* 0x000000000a0a7229 */ /* 0x000fe4000000001a */
[----:B------:R-:W-:Y:S02]  /*1910*/  DFMA R34, R34, R44, -R32 ;  /* 0x0000002c2222722b */ /* 0x000fe40000000820 */
[----:B------:R-:W-:-:S04]  /*1920*/  DFMA R38, R44, R38, -R24 ;  /* 0x000000262c26722b */ /* 0x000fc80000000818 */
[----:B------:R-:W-:Y:S01]  /*1930*/  DMUL R10, R10, UR6 ;  /* 0x000000060a0a7c28 */ /* 0x000fe20008000000 */
[----:B------:R-:W-:Y:S01]  /*1940*/  UMOV UR7, 0x3fe99999 ;  /* 0x3fe9999900077882 */ /* 0x000fe20000000000 */
[----:B----4-:R-:W-:Y:S02]  /*1950*/  DFMA R8, R50, R8, -R24 ;  /* 0x000000083208722b */ /* 0x010fe40000000818 */
[----:B------:R-:W-:-:S04]  /*1960*/  DADD R34, R34, R38 ;  /* 0x0000000022227229 */ /* 0x000fc80000000026 */
[----:B------:R-:W-:Y:S01]  /*1970*/  DFMA R10, R16, UR6, -R10 ;  /* 0x00000006100a7c2b */ /* 0x000fe2000800080a */
[----:B------:R-:W0:Y:S01]  /*1980*/  LDCU.64 UR6, c[0x0][0x3c0] ;  /* 0x00007800ff0677ac */ /* 0x000e220008000a00 */
[----:B------:R-:W-:Y:S02]  /*1990*/  DADD R8, R48, R8 ;  /* 0x0000000030087229 */ /* 0x000fe40000000008 */
[----:B------:R-:W-:-:S04]  /*19a0*/  DFMA R22, R34, UR12, R22 ;  /* 0x0000000c22167c2b */ /* 0x000fc80008000016 */
[----:B------:R-:W-:-:S04]  /*19b0*/  DFMA R2, R2, UR12, R10 ;  /* 0x0000000c02027c2b */ /* 0x000fc8000800000a */
[----:B------:R-:W-:-:S04]  /*19c0*/  DFMA R14, R14, -UR8, R22 ;  /* 0x800000080e0e7c2b */ /* 0x000fc80008000016 */
[----:B------:R-:W-:-:S04]  /*19d0*/  DFMA R2, R8, -UR8, R2 ;  /* 0x8000000808027c2b */ /* 0x000fc80008000002 */
[----:B0-----:R-:W-:-:S04]  /*19e0*/  DFMA R14, -R14, UR6, R18 ;  /* 0x000000060e0e7c2b */ /* 0x001fc80008000112 */
[----:B------:R-:W-:-:S03]  /*19f0*/  DFMA R2, -R2, UR6, R20 ;  /* 0x0000000602027c2b */ /* 0x000fc60008000114 */
[----:B------:R-:W-:Y:S04]  /*1a00*/  STG.E.64 desc[UR4][R6.64], R14 ;  /* 0x0000000e06007986 */ /* 0x000fe8000c101b04 */
[----:B------:R-:W-:Y:S01]  /*1a10*/  STG.E.64 desc[UR4][R6.64+0xb9480], R2 ;  /* 0x0b94800206007986 */ /* 0x000fe2000c101b04 */
[----:B------:R-:W-:Y:S05]  /*1a20*/  EXIT ;  /* 0x000000000000794d */ /* 0x000fea0003800000 */
.L_x_0:
[----:B------:R-:W-:-:S00]  /*1a30*/  BRA `(.L_x_0) ;  /* 0xfffffffc00fc7947 */ /* 0x000fc0000383ffff */
[----:B------:R-:W-:-:S00]  /*1a40*/  NOP ;  /* 0x0000000000007918 */ /* 0x000fc00000000000 */
        /* <DEDUP_REMOVED lines=11> */
.L_x_3:


//--------------------- .text._Z9hypterm_1PdS_S_S_S_S_S_S_S_S_S_dddiii --------------------------
	.section	.text._Z9hypterm_1PdS_S_S_S_S_S_S_S_S_S_dddiii,"ax",@progbits
	.align	128
        .global         _Z9hypterm_1PdS_S_S_S_S_S_S_S_S_S_dddiii
        .type           _Z9hypterm_1PdS_S_S_S_S_S_S_S_S_S_dddiii,@function
        .size           _Z9hypterm_1PdS_S_S_S_S_S_S_S_S_S_dddiii,(.L_x_4 - _Z9hypterm_1PdS_S_S_S_S_S_S_S_S_S_dddiii)
        .other          _Z9hypterm_1PdS_S_S_S_S_S_S_S_S_S_dddiii,@"STO_CUDA_ENTRY STV_DEFAULT"
_Z9hypterm_1PdS_S_S_S_S_S_S_S_S_S_dddiii:
.text._Z9hypterm_1PdS_S_S_S_S_S_S_S_S_S_dddiii:
        /* <DEDUP_REMOVED lines=14> */
[----:B-1----:R-:W-:-:S03]  /*00e0*/  IMAD R87, R87, UR5, R0 ;  /* 0x0000000557577c24 */ /* 0x002fc6000f8e0200 */
[----:B------:R-:W-:Y:S01]  /*00f0*/  ISETP.NE.AND P0, PT, R86, RZ, PT ;  /* 0x000000ff5600720c */ /* 0x000fe20003f05270 */
[----:B--2---:R-:W-:-:S05]  /*0100*/  IMAD R0, R2, UR6, R3 ;  /* 0x0000000602007c24 */ /* 0x004fca000f8e0203 */
[----:B------:R-:W-:-:S04]  /*0110*/  VIMNMX.U32 R2, PT, PT, R87, R0, PT ;  /* 0x0000000057027248 */ /* 0x000fc80003fe0000 */
[----:B------:R-:W-:-:S04]  /*0120*/  ISETP.LT.U32.OR P0, PT, R2, 0x4, !P0 ;  /* 0x000000040200780c */ /* 0x000fc80004701470 */
[----:B------:R-:W-:-:S04]  /*0130*/  ISETP.GT.OR P0, PT, R87, UR4, P0 ;  /* 0x0000000457007c0c */ /* 0x000fc80008704670 */
[----:B------:R-:W-:-:S04]  /*0140*/  ISETP.GT.OR P0, PT, R0, UR4, P0 ;  /* 0x0000000400007c0c */ /* 0x000fc80008704670 */
[----:B------:R-:W-:-:S13]  /*0150*/  ISETP.GT.OR P0, PT, R86, UR4, P0 ;  /* 0x0000000456007c0c */ /* 0x000fda0008704670 */
[----:B------:R-:W-:Y:S05]  /*0160*/  @P0 EXIT ;  /* 0x000000000000094d */ /* 0x000fea0003800000 */
[----:B------:R-:W0:Y:S01]  /*0170*/  LDC.64 R6, c[0x0][0x3a0] ;  /* 0x0000e800ff067b82 */ /* 0x000e220000000a00 */
[----:B------:R-:W1:Y:S01]  /*0180*/  LDCU.64 UR4, c[0x0][0x358] ;  /* 0x00006b00ff0477ac */ /* 0x000e620008000a00 */
[----:B------:R-:W-:-:S06]  /*0190*/  IADD3 R55, PT, PT, R86, -0x1, RZ ;  /* 0xffffffff56377810 */ /* 0x000fcc0007ffe0ff */
[----:B------:R-:W2:Y:S08]  /*01a0*/  LDC.64 R8, c[0x0][0x3c8] ;  /* 0x0000f200ff087b82 */ /* 0x000eb00000000a00 */
[----:B------:R-:W3:Y:S01]  /*01b0*/  LDC.64 R14, c[0x0][0x3b0] ;  /* 0x0000ec00ff0e7b82 */ /* 0x000ee20000000a00 */
[----:B0-----:R-:W-:-:S07]  /*01c0*/  IMAD.WIDE.U32 R2, R86, 0xb9480, R6 ;  /* 0x000b948056027825 */ /* 0x001fce00078e0006 */
[----:B------:R-:W0:Y:S01]  /*01d0*/  LDC.64 R42, c[0x0][0x3a8] ;  /* 0x0000ea00ff2a7b82 */ /* 0x000e220000000a00 */
[----:B------:R-:W-:-:S04]  /*01e0*/  IMAD.WIDE.U32 R6, R55, 0xb9480, R6 ;  /* 0x000b948037067825 */ /* 0x000fc800078e0006 */
[----:B--2---:R-:W-:-:S04]  /*01f0*/  IMAD.WIDE.U32 R4, R86, 0xb9480, R8 ;  /* 0x000b948056047825 */ /* 0x004fc800078e0008 */
[----:B------:R-:W-:-:S04]  /*0200*/  IMAD.WIDE.U32 R2, R0, 0x9a0, R2 ;  /* 0x000009a000027825 */ /* 0x000fc800078e0002 */
[----:B------:R-:W-:-:S04]  /*0210*/  IMAD.WIDE.U32 R4, R0, 0x9a0, R4 ;  /* 0x000009a000047825 */ /* 0x000fc800078e0004 */
[----:B------:R-:W-:-:S04]  /*0220*/  IMAD.WIDE.U32 R8, R55, 0xb9480, R8 ;  /* 0x000b948037087825 */ /* 0x000fc800078e0008 */
[----:B------:R-:W-:-:S04]  /*0230*/  IMAD.WIDE.U32 R28, R87, 0x8, R2 ;  /* 0x00000008571c7825 */ /* 0x000fc800078e0002 */
[C---:B------:R-:W-:Y:S01]  /*0240*/  IMAD.WIDE.U32 R48, R87.reuse, 0x8, R4 ;  /* 0x0000000857307825 */ /* 0x040fe200078e0004 */
[----:B-1----:R-:W2:Y:S03]  /*0250*/  LDG.E.64.CONSTANT R24, desc[UR4][R28.64+0x2e5200] ;  /* 0x2e5200041c187981 */ /* 0x002ea6000c1e9b00 */
[C---:B------:R-:W-:Y:S01]  /*0260*/  IMAD.WIDE.U32 R6, R0.reuse, 0x9a0, R6 ;  /* 0x000009a000067825 */ /* 0x040fe200078e0006 */
[----:B------:R-:W2:Y:S03]  /*0270*/  LDG.E.64.CONSTANT R10, desc[UR4][R48.64+0x2e5200] ;  /* 0x2e520004300a7981 */ /* 0x000ea6000c1e9b00 */
[----:B------:R-:W-:Y:S01]  /*0280*/  IMAD.WIDE.U32 R8, R0, 0x9a0, R8 ;  /* 0x000009a000087825 */ /* 0x000fe200078e0008 */
[----:B------:R-:W4:Y:S03]  /*0290*/  LDG.E.64.CONSTANT R16, desc[UR4][R28.64+-0x2e5200] ;  /* 0xd1ae00041c107981 */ /* 0x000f26000c1e9b00 */
[C---:B------:R-:W-:Y:S01]  /*02a0*/  IMAD.WIDE.U32 R18, R87.reuse, 0x8, R6 ;  /* 0x0000000857127825 */ /* 0x040fe200078e0006 */
[----:B------:R-:W4:Y:S03]  /*02b0*/  LDG.E.64.CONSTANT R2, desc[UR4][R48.64+-0x2e5200] ;  /* 0xd1ae000430027981 */ /* 0x000f26000c1e9b00 */
[----:B------:R-:W-:Y:S01]  /*02c0*/  IMAD.WIDE.U32 R8, R87, 0x8, R8 ;  /* 0x0000000857087825 */ /* 0x000fe200078e0008 */
[----:B------:R-:W5:Y:S04]  /*02d0*/  LDG.E.64.CONSTANT R34, desc[UR4][R28.64+0xb9480] ;  /* 0x0b9480041c227981 */ /* 0x000f68000c1e9b00 */
[----:B------:R-:W5:Y:S04]  /*02e0*/  LDG.E.64.CONSTANT R18, desc[UR4][R18.64] ;  /* 0x0000000412127981 */ /* 0x000f68000c1e9b00 */
[----:B------:R3:W5:Y:S04]  /*02f0*/  LDG.E.64.CONSTANT R56, desc[UR4][R8.64] ;  /* 0x0000000408387981 */ /* 0x000768000c1e9b00 */
[----:B------:R-:W5:Y:S04]  /*0300*/  LDG.E.64.CONSTANT R66, desc[UR4][R48.64+0xb9480] ;  /* 0x0b94800430427981 */ /* 0x000f68000c1e9b00 */
        /* <DEDUP_REMOVED lines=13> */
[----:B------:R-:W5:Y:S01]  /*03e0*/  LDG.E.64.CONSTANT R60, desc[UR4][R48.64+0x457b00] ;  /* 0x457b0004303c7981 */ /* 0x000f62000c1e9b00 */
[----:B---3--:R-:W-:-:S03]  /*03f0*/  IMAD.WIDE.U32 R8, R86, 0xb9480, R14 ;  /* 0x000b948056087825 */ /* 0x008fc600078e000e */
[----:B------:R1:W3:Y:S01]  /*0400*/  LDG.E.64.CONSTANT R30, desc[UR4][R28.64+0x510f80] ;  /* 0x510f80041c1e7981 */ /* 0x0002e2000c1e9b00 */
[----:B------:R-:W-:-:S03]  /*0410*/  IMAD.WIDE.U32 R14, R55, 0xb9480, R14 ;  /* 0x000b9480370e7825 */ /* 0x000fc600078e000e */
[----:B------:R-:W3:Y:S01]  /*0420*/  LDG.E.64.CONSTANT R32, desc[UR4][R48.64+0x510f80] ;  /* 0x510f800430207981 */ /* 0x000ee2000c1e9b00 */
[----:B------:R-:W-:-:S04]  /*0430*/  IMAD.WIDE.U32 R8, R0, 0x9a0, R8 ;  /* 0x000009a000087825 */ /* 0x000fc800078e0008 */
[----:B------:R-:W-:-:S04]  /*0440*/  IMAD.WIDE.U32 R14, R0, 0x9a0, R14 ;  /* 0x000009a0000e7825 */ /* 0x000fc800078e000e */
[----:B------:R-:W-:-:S05]  /*0450*/  IMAD.WIDE.U32 R36, R87, 0x8, R8 ;  /* 0x0000000857247825 */ /* 0x000fca00078e0008 */
[----:B------:R-:W3:Y:S01]  /*0460*/  LDG.E.64.CONSTANT R72, desc[UR4][R36.64+0x172900] ;  /* 0x1729000424487981 */ /* 0x000ee2000c1e9b00 */
[----:B------:R-:W-:-:S03]  /*0470*/  IMAD.WIDE.U32 R14, R87, 0x8, R14 ;  /* 0x00000008570e7825 */ /* 0x000fc600078e000e */
[----:B------:R-:W3:Y:S04]  /*0480*/  LDG.E.64.CONSTANT R44, desc[UR4][R36.64+-0x172900] ;  /* 0xe8d70004242c7981 */ /* 0x000ee8000c1e9b00 */
[----:B------:R1:W3:Y:S04]  /*0490*/  LDG.E.64.CONSTANT R26, desc[UR4][R14.64] ;  /* 0x000000040e1a7981 */ /* 0x0002e8000c1e9b00 */
[----:B------:R-:W3:Y:S04]  /*04a0*/  LDG.E.64.CONSTANT R64, desc[UR4][R36.64+0xb9480] ;  /* 0x0b94800424407981 */ /* 0x000ee8000c1e9b00 */
[----:B------:R-:W3:Y:S04]  /*04b0*/  LDG.E.64.CONSTANT R62, desc[UR4][R36.64+0x2e5200] ;  /* 0x2e520004243e7981 */ /* 0x000ee8000c1e9b00 */
[----:B------:R-:W3:Y:S04]  /*04c0*/  LDG.E.64.CONSTANT R52, desc[UR4][R36.64] ;  /* 0x0000000424347981 */ /* 0x000ee8000c1e9b00 */
[----:B------:R-:W3:Y:S04]  /*04d0*/  LDG.E.64.CONSTANT R78, desc[UR4][R36.64+0x22bd80] ;  /* 0x22bd8004244e7981 */ /* 0x000ee8000c1e9b00 */
[----:B------:R-:W3:Y:S01]  /*04e0*/  LDG.E.64.CONSTANT R68, desc[UR4][R36.64+0x39e680] ;  /* 0x39e6800424447981 */ /* 0x000ee2000c1e9b00 */
[----:B0-----:R-:W-:-:S03]  /*04f0*/  IMAD.WIDE.U32 R8, R55, 0xb9480, R42 ;  /* 0x000b948037087825 */ /* 0x001fc600078e002a */
[----:B------:R-:W3:Y:S01]  /*0500*/  LDG.E.64.CONSTANT R58, desc[UR4][R36.64+0x457b00] ;  /* 0x457b0004243a7981 */ /* 0x000ee2000c1e9b00 */
[----:B-1----:R-:W-:Y:S01]  /*0510*/  IMAD.WIDE.U32 R28, R0, 0x9a0, R8 ;  /* 0x000009a0001c7825 */ /* 0x002fe200078e0008 */
[----:B------:R-:W-:Y:S02]  /*0520*/  UMOV UR12, 0x3126e979 ;  /* 0x3126e979000c7882 */ /* 0x000fe40000000000 */
[----:B------:R-:W3:Y:S01]  /*0530*/  LDG.E.64.CONSTANT R8, desc[UR4][R36.64+0x510f80] ;  /* 0x510f800424087981 */ /* 0x000ee2000c1e9b00 */
[----:B------:R-:W-:Y:S01]  /*0540*/  IMAD.WIDE.U32 R14, R87, 0x8, R28 ;  /* 0x00000008570e7825 */ /* 0x000fe200078e001c */
[----:B------:R-:W-:Y:S02]  /*0550*/  UMOV UR13, 0x3f6cac08 ;  /* 0x3f6cac08000d7882 */ /* 0x000fe40000000000 */
[----:B------:R-:W3:Y:S04]  /*0560*/  LDG.E.64.CONSTANT R28, desc[UR4][R36.64+-0x22bd80] ;  /* 0xdd428004241c7981 */ /* 0x000ee8000c1e9b00 */
[----:B------:R-:W3:Y:S01]  /*0570*/  LDG.E.64.CONSTANT R14, desc[UR4][R14.64] ;  /* 0x000000040e0e7981 */ /* 0x000ee2000c1e9b00 */
[----:B------:R-:W-:Y:S01]  /*0580*/  IMAD.WIDE.U32 R48, R86, 0xb9480, R42 ;  /* 0x000b948056307825 */ /* 0x000fe200078e002a */
[----:B------:R-:W-:Y:S01]  /*0590*/  UMOV UR8, 0x9999999a ;  /* 0x9999999a00087882 */ /* 0x000fe20000000000 */
[----:B------:R-:W-:Y:S01]  /*05a0*/  UMOV UR9, 0x3fe99999 ;  /* 0x3fe9999900097882 */ /* 0x000fe20000000000 */
[----:B------:R0:W3:Y:S01]  /*05b0*/  LDG.E.64.CONSTANT R50, desc[UR4][R36.64+-0x2e5200] ;  /* 0xd1ae000424327981 */ /* 0x0000e2000c1e9b00 */
[----:B------:R-:W-:Y:S01]  /*05c0*/  UMOV UR6, 0x9999999a ;  /* 0x9999999a00067882 */ /* 0x000fe20000000000 */
[----:B------:R-:W-:Y:S01]  /*05d0*/  UMOV UR7, 0x3fc99999 ;  /* 0x3fc9999900077882 */ /* 0x000fe20000000000 */
[----:B------:R-:W-:Y:S01]  /*05e0*/  UMOV UR14, 0x6a7ef9db ;  /* 0x6a7ef9db000e7882 */ /* 0x000fe20000000000 */
[----:B------:R-:W-:Y:S01]  /*05f0*/  UMOV UR15, 0x3fa374bc ;  /* 0x3fa374bc000f7882 */ /* 0x000fe20000000000 */
[----:B------:R-:W-:Y:S01]  /*0600*/  IMAD.WIDE.U32 R48, R0, 0x9a0, R48 ;  /* 0x000009a000307825 */ /* 0x000fe200078e0030 */
[----:B------:R-:W-:Y:S01]  /*0610*/  UMOV UR18, 0x9999999a ;  /* 0x9999999a00127882 */ /* 0x000fe20000000000 */
[----:B------:R-:W-:-:S02]  /*0620*/  UMOV UR19, 0x3fc99999 ;  /* 0x3fc9999900137882 */ /* 0x000fc40000000000 */
[----:B------:R-:W-:Y:S01]  /*0630*/  IMAD.WIDE.U32 R90, R87, 0x8, R48 ;  /* 0x00000008575a7825 */ /* 0x000fe200078e0030 */
[----:B------:R-:W-:Y:S01]  /*0640*/  UMOV UR20, 0x9999999a ;  /* 0x9999999a00147882 */ /* 0x000fe20000000000 */
[----:B------:R-:W-:-:S03]  /*0650*/  UMOV UR21, 0x3fe99999 ;  /* 0x3fe9999900157882 */ /* 0x000fc60000000000 */
[----:B------:R-:W3:Y:S01]  /*0660*/  LDG.E.64.CONSTANT R80, desc[UR4][R90.64+0x22bd80] ;  /* 0x22bd80045a507981 */ /* 0x000ee2000c1e9b00 */
[----:B------:R-:W-:Y:S01]  /*0670*/  UMOV UR16, 0x3126e979 ;  /* 0x3126e97900107882 */ /* 0x000fe20000000000 */
[----:B------:R-:W-:Y:S01]  /*0680*/  UMOV UR17, 0x3f6cac08 ;  /* 0x3f6cac0800117882 */ /* 0x000fe20000000000 */
[----:B--2---:R-:W-:-:S08]  /*0690*/  DMUL R24, R24, R10 ;  /* 0x0000000a18187228 */ /* 0x004fd00000000000 */
[----:B----4-:R-:W-:Y:S02]  /*06a0*/  DFMA R16, -R16, R2, R24 ;  /* 0x000000021010722b */ /* 0x010fe40000000118 */
[----:B-----5:R-:W-:-:S06]  /*06b0*/  DMUL R18, R18, R56 ;  /* 0x0000003812127228 */ /* 0x020fcc0000000000 */
[----:B------:R-:W-:Y:S02]  /*06c0*/  DMUL R16, R16, -UR12 ;  /* 0x8000000c10107c28 */ /* 0x000fe40008000000 */
[----:B------:R-:W-:Y:S02]  /*06d0*/  DFMA R42, R34, R66, -R18 ;  /* 0x00000042222a722b */ /* 0x000fe40000000812 */
[----:B------:R-:W-:-:S06]  /*06e0*/  DMUL R46, R46, R82 ;  /* 0x000000522e2e7228 */ /* 0x000fcc0000000000 */
[----:B------:R-:W-:Y:S02]  /*06f0*/  DFMA R42, R42, UR8, R16 ;  /* 0x000000082a2a7c2b */ /* 0x000fe40008000010 */
[----:B0-----:R-:W-:Y:S02]  /*0700*/  DFMA R36, R6, R74, -R46 ;  /* 0x0000004a0624722b */ /* 0x001fe4000000082e */
[----:B------:R-:W-:-:S06]  /*0710*/  DMUL R16, R12, R20 ;  /* 0x000000140c107228 */ /* 0x000fcc0000000000 */
[----:B------:R-:W-:Y:S01]  /*0720*/  DFMA R36, R36, -UR6, R42 ;  /* 0x8000000624247c2b */ /* 0x000fe2000800002a */
[----:B------:R-:W2:Y:S01]  /*0730*/  LDG.E.64.CONSTANT R12, desc[UR4][R90.64+0x2e5200] ;  /* 0x2e5200045a0c7981 */ /* 0x000ea2000c1e9b00 */
[----:B------:R-:W-:-:S08]  /*0740*/  DFMA R42, -R22, R4, R16 ;  /* 0x00000004162a722b */ /* 0x000fd00000000110 */
[----:B------:R-:W-:Y:S02]  /*0750*/  DFMA R36, R42, UR14, R36 ;  /* 0x0000000e2a247c2b */ /* 0x000fe40008000024 */
[--C-:B------:R-:W-:Y:S02]  /*0760*/  DADD R42, -R18, R16.reuse ;  /* 0x00000000122a7229 */ /* 0x100fe40000000110 */
[----:B------:R-:W-:Y:S02]  /*0770*/  DMUL R38, R38, R70 ;  /* 0x0000004626267228 */ /* 0x000fe40000000000 */
[----:B------:R-:W-:Y:S02]  /*0780*/  DFMA R16, -R34, R66, R16 ;  /* 0x000000422210722b */ /* 0x000fe40000000110 */
[----:B------:R-:W-:Y:S02]  /*0790*/  DADD R48, R24, -R46 ;  /* 0x0000000018307229 */ /* 0x000fe4000000082e */
[----:B------:R-:W-:-:S02]  /*07a0*/  DMUL R42, R42, UR18 ;  /* 0x000000122a2a7c28 */ /* 0x000fc40008000000 */
[----:B------:R-:W-:Y:S02]  /*07b0*/  DFMA R34, -R34, R66, R38 ;  /* 0x000000422222722b */ /* 0x000fe40000000126 */
[----:B------:R-:W-:-:S04]  /*07c0*/  DMUL R84, R84, R40 ;  /* 0x0000002854547228 */ /* 0x000fc80000000000 */
[----:B------:R-:W-:Y:S02]  /*07d0*/  DFMA R42, R48, UR14, -R42 ;  /* 0x0000000e302a7c2b */ /* 0x000fe4000800082a */
[----:B------:R-:W-:Y:S02]  /*07e0*/  DMUL R48, R34, UR18 ;  /* 0x0000001222307c28 */ /* 0x000fe40008000000 */
[----:B------:R-:W-:Y:S02]  /*07f0*/  DFMA R34, -R6, R74, R24 ;  /* 0x0000004a0622722b */ /* 0x000fe40000000118 */
[----:B------:R-:W-:-:S08]  /*0800*/  DADD R24, R24, -R84 ;  /* 0x0000000018187229 */ /* 0x000fd00000000854 */
[----:B------:R-:W-:Y:S02]  /*0810*/  DMUL R24, R24, UR18 ;  /* 0x0000001218187c28 */ /* 0x000fe40008000000 */
[----:B------:R-:W-:Y:S02]  /*0820*/  DFMA R34, R34, UR20, -R48 ;  /* 0x0000001422227c2b */ /* 0x000fe40008000830 */
[----:B------:R-:W-:-:S04]  /*0830*/  DFMA R22, -R22, R4, R38 ;  /* 0x000000041616722b */ /* 0x000fc80000000126 */
[----:B------:R-:W-:Y:S01]  /*0840*/  DFMA R48, R16, UR20, -R24 ;  /* 0x0000001410307c2b */ /* 0x000fe20008000818 */
[----:B------:R-:W4:Y:S04]  /*0850*/  LDG.E.64.CONSTANT R16, desc[UR4][R90.64] ;  /* 0x000000045a107981 */ /* 0x000f28000c1e9b00 */
[----:B------:R-:W5:Y:S01]  /*0860*/  LDG.E.64.CONSTANT R24, desc[UR4][R90.64+-0x172900] ;  /* 0xe8d700045a187981 */ /* 0x000f62000c1e9b00 */
[----:B------:R-:W-:Y:S02]  /*0870*/  DFMA R22, R22, -UR16, R42 ;  /* 0x8000001016167c2b */ /* 0x000fe4000800002a */
[----:B------:R-:W-:Y:S01]  /*0880*/  DADD R38, -R18, R38 ;  /* 0x0000000012267229 */ /* 0x000fe20000000126 */
[----:B------:R-:W5:Y:S07]  /*0890*/  LDG.E.64.CONSTANT R42, desc[UR4][R90.64+0x39e680] ;  /* 0x39e680045a2a7981 */ /* 0x000f6e000c1e9b00 */
[----:B------:R-:W-:Y:S01]  /*08a0*/  DFMA R38, R38, UR14, R48 ;  /* 0x0000000e26267c2b */ /* 0x000fe20008000030 */
[----:B------:R-:W5:Y:S01]  /*08b0*/  LDG.E.64.CONSTANT R48, desc[UR4][R90.64+-0x22bd80] ;  /* 0xdd4280045a307981 */ /* 0x000f62000c1e9b00 */
[----:B------:R-:W-:-:S02]  /*08c0*/  DFMA R6, R6, R74, -R84 ;  /* 0x0000004a0606722b */ /* 0x000fc40000000854 */
[CC--:B------:R-:W-:Y:S02]  /*08d0*/  DFMA R46, R76.reuse, R60.reuse, -R46 ;  /* 0x0000003c4c2e722b */ /* 0x0c0fe4000000082e */
[----:B------:R-:W-:Y:S01]  /*08e0*/  DFMA R84, R76, R60, -R84 ;  /* 0x0000003c4c54722b */ /* 0x000fe20000000854 */
[----:B------:R-:W5:Y:S03]  /*08f0*/  LDG.E.64.CONSTANT R76, desc[UR4][R90.64+-0x2e5200] ;  /* 0xd1ae00045a4c7981 */ /* 0x000f66000c1e9b00 */
[----:B------:R-:W-:Y:S01]  /*0900*/  DFMA R6, R6, UR20, R22 ;  /* 0x0000001406067c2b */ /* 0x000fe20008000016 */
[----:B------:R-:W5:Y:S03]  /*0910*/  LDG.E.64.CONSTANT R22, desc[UR4][R90.64+0xb9480] ;  /* 0x0b9480045a167981 */ /* 0x000f66000c1e9b00 */
[----:B------:R-:W-:-:S02]  /*0920*/  DFMA R34, R84, UR14, R34 ;  /* 0x0000000e54227c2b */ /* 0x000fc40008000022 */
[----:B---3--:R-:W-:Y:S02]  /*0930*/  DFMA R84, R30, R32, -R18 ;  /* 0x000000201e54722b */ /* 0x008fe40000000812 */
[----:B------:R-:W-:Y:S02]  /*0940*/  DADD R30, R72, -R44 ;  /* 0x00000000481e7229 */ /* 0x000fe4000000082c */
[----:B------:R-:W-:Y:S02]  /*0950*/  DFMA R18, R46, -UR16, R38 ;  /* 0x800000102e127c2b */ /* 0x000fe40008000026 */
[----:B------:R-:W-:Y:S02]  /*0960*/  DADD R46, R64, -R26 ;  /* 0x00000000402e7229 */ /* 0x000fe4000000081a */
[----:B------:R-:W-:Y:S02]  /*0970*/  DFMA R38, R84, -UR16, R34 ;  /* 0x8000001054267c2b */ /* 0x000fe40008000022 */
[----:B------:R-:W-:-:S02]  /*0980*/  DMUL R30, R30, UR6 ;  /* 0x000000061e1e7c28 */ /* 0x000fc40008000000 */
[----:B------:R-:W-:-:S06]  /*0990*/  DADD R34, R62, -R52 ;  /* 0x000000003e227229 */ /* 0x000fcc0000000834 */
[----:B------:R-:W-:Y:S02]  /*09a0*/  DFMA R46, R46, UR8, -R30 ;  /* 0x000000082e2e7c2b */ /* 0x000fe4000800081e */
[----:B------:R-:W-:Y:S02]  /*09b0*/  DMUL R34, R34, UR6 ;  /* 0x0000000622227c28 */ /* 0x000fe40008000000 */
[----:B------:R-:W-:-:S08]  /*09c0*/  DADD R30, -R64, R78 ;  /* 0x00000000401e7229 */ /* 0x000fd0000000014e */
[----:B------:R-:W-:Y:S02]  /*09d0*/  DFMA R30, R30, UR8, -R34 ;  /* 0x000000081e1e7c2b */ /* 0x000fe40008000822 */
[----:B------:R-:W-:-:S08]  /*09e0*/  DADD R34, -R64, R68 ;  /* 0x0000000040227229 */ /* 0x000fd00000000144 */
[----:B------:R-:W-:Y:S02]  /*09f0*/  DMUL R84, R34, UR6 ;  /* 0x0000000622547c28 */ /* 0x000fe40008000000 */
[----:B------:R-:W-:Y:S01]  /*0a00*/  DADD R34, -R72, R62 ;  /* 0x0000000048227229 */ /* 0x000fe2000000013e */
[----:B------:R-:W-:-:S07]  /*0a10*/  UMOV UR10, 0x6a7ef9db ;  /* 0x6a7ef9db000a7882 */ /* 0x000fce0000000000 */
[----:B------:R-:W-:Y:S02]  /*0a20*/  DFMA R34, R34, UR8, -R84 ;  /* 0x0000000822227c2b */ /* 0x000fe40008000854 */
[----:B------:R-:W-:Y:S01]  /*0a30*/  DADD R84, -R26, R68 ;  /* 0x000000001a547229 */ /* 0x000fe20000000144 */
[----:B------:R-:W-:-:S07]  /*0a40*/  UMOV UR11, 0x3fa374bc ;  /* 0x3fa374bc000b7882 */ /* 0x000fce0000000000 */
[----:B------:R-:W-:Y:S02]  /*0a50*/  DFMA R30, R84, UR10, R30 ;  /* 0x0000000a541e7c2b */ /* 0x000fe4000800001e */
[----:B------:R-:W-:-:S08]  /*0a60*/  DADD R84, -R52, R58 ;  /* 0x0000000034547229 */ /* 0x000fd0000000013a */
[----:B------:R-:W-:Y:S02]  /*0a70*/  DFMA R34, R84, UR10, R34 ;  /* 0x0000000a54227c2b */ /* 0x000fe40008000022 */
[----:B------:R-:W-:Y:S02]  /*0a80*/  DADD R84, -R26, R8 ;  /* 0x000000001a547229 */ /* 0x000fe40000000108 */
[----:B------:R-:W-:Y:S02]  /*0a90*/  DMUL R14, R56, R14 ;  /* 0x0000000e380e7228 */ /* 0x000fe40000000000 */
[C---:B------:R-:W-:Y:S02]  /*0aa0*/  DMUL R56, R26.reuse, R56 ;  /* 0x000000381a387228 */ /* 0x040fe40000000000 */
[----:B------:R-:W-:Y:S02]  /*0ab0*/  DADD R26, -R26, R78 ;  /* 0x000000001a1a7229 */ /* 0x000fe4000000014e */
[----:B------:R-:W-:-:S02]  /*0ac0*/  DFMA R34, R84, -UR12, R34 ;  /* 0x8000000c54227c2b */ /* 0x000fc40008000022 */
[----:B------:R-:W-:-:S04]  /*0ad0*/  DADD R84, R78, -R28 ;  /* 0x000000004e547229 */ /* 0x000fc8000000081c */
[----:B------:R-:W-:-:S04]  /*0ae0*/  DMUL R26, R26, UR6 ;  /* 0x000000061a1a7c28 */ /* 0x000fc80008000000 */
[----:B------:R-:W-:Y:S02]  /*0af0*/  DFMA R84, R84, UR10, R46 ;  /* 0x0000000a54547c2b */ /* 0x000fe4000800002e */
[----:B------:R-:W-:-:S08]  /*0b00*/  DADD R46, -R44, R62 ;  /* 0x000000002c2e7229 */ /* 0x000fd0000000013e */
[----:B------:R-:W-:Y:S02]  /*0b10*/  DFMA R46, R46, UR10, -R26 ;  /* 0x0000000a2e2e7c2b */ /* 0x000fe4000800081a */
[----:B------:R-:W-:-:S08]  /*0b20*/  DADD R26, R62, -R50 ;  /* 0x000000003e1a7229 */ /* 0x000fd00000000832 */
[----:B------:R-:W-:Y:S02]  /*0b30*/  DFMA R26, R26, -UR12, R84 ;  /* 0x8000000c1a1a7c2b */ /* 0x000fe40008000054 */
[----:B------:R-:W-:-:S08]  /*0b40*/  DADD R84, R72, -R52 ;  /* 0x0000000048547229 */ /* 0x000fd00000000834 */
[----:B------:R-:W-:Y:S02]  /*0b50*/  DFMA R46, R84, UR8, R46 ;  /* 0x00000008542e7c2b */ /* 0x000fe4000800002e */
[----:B------:R-:W-:Y:S02]  /*0b60*/  DADD R84, -R44, R58 ;  /* 0x000000002c547229 */ /* 0x000fe4000000013a */
[----:B------:R-:W-:-:S06]  /*0b70*/  DMUL R62, R62, R10 ;  /* 0x0000000a3e3e7228 */ /* 0x000fcc0000000000 */
[----:B------:R-:W-:Y:S02]  /*0b80*/  DFMA R30, R84, -UR12, R30 ;  /* 0x8000000c541e7c2b */ /* 0x000fe4000800001e */
[----:B------:R-:W3:Y:S01]  /*0b90*/  LDG.E.64.CONSTANT R84, desc[UR4][R90.64+0x172900] ;  /* 0x172900045a547981 */ /* 0x000ee2000c1e9b00 */
[----:B------:R-:W-:Y:S02]  /*0ba0*/  DMUL R78, R78, R20 ;  /* 0x000000144e4e7228 */ /* 0x000fe40000000000 */
[----:B------:R-:W-:Y:S02]  /*0bb0*/  DMUL R20, R20, R80 ;  /* 0x0000005014147228 */ /* 0x000fe40000000000 */
[----:B------:R-:W-:Y:S01]  /*0bc0*/  DMUL R52, R52, R40 ;  /* 0x0000002834347228 */ /* 0x000fe20000000000 */
[----:B------:R-:W3:Y:S01]  /*0bd0*/  LDG.E.64.CONSTANT R80, desc[UR4][R90.64+0x457b00] ;  /* 0x457b00045a507981 */ /* 0x000ee2000c1e9b00 */
[----:B------:R-:W-:Y:S02]  /*0be0*/  DMUL R44, R44, R82 ;  /* 0x000000522c2c7228 */ /* 0x000fe40000000000 */
[----:B------:R-:W-:-:S02]  /*0bf0*/  DFMA R50, R50, -R2, R62 ;  /* 0x800000023232722b */ /* 0x000fc4000000003e */
[----:B--2---:R-:W-:Y:S01]  /*0c00*/  DMUL R12, R10, R12 ;  /* 0x0000000c0a0c7228 */ /* 0x004fe20000000000 */
[----:B------:R-:W2:Y:S01]  /*0c10*/  LDG.E.64.CONSTANT R10, desc[UR4][R90.64+0x510f80] ;  /* 0x510f80045a0a7981 */ /* 0x000ea2000c1e9b00 */
[----:B----4-:R-:W-:Y:S02]  /*0c20*/  DMUL R40, R40, R16 ;  /* 0x0000001028287228 */ /* 0x010fe40000000000 */
[----:B------:R-:W-:Y:S02]  /*0c30*/  DADD R16, -R14, R20 ;  /* 0x000000000e107229 */ /* 0x000fe40000000114 */
[----:B-----5:R-:W-:Y:S02]  /*0c40*/  DMUL R82, R82, R24 ;  /* 0x0000001852527228 */ /* 0x020fe40000000000 */
[----:B------:R-:W-:-:S04]  /*0c50*/  DMUL R42, R70, R42 ;  /* 0x0000002a462a7228 */ /* 0x000fc80000000000 */
[----:B------:R-:W-:Y:S02]  /*0c60*/  DMUL R16, R16, UR18 ;  /* 0x0000001210107c28 */ /* 0x000fe40008000000 */
[----:B------:R-:W-:Y:S02]  /*0c70*/  DADD R24, R12, -R82 ;  /* 0x000000000c187229 */ /* 0x000fe40000000852 */
[----:B------:R-:W-:-:S06]  /*0c80*/  DFMA R88, R4, -R48, R42 ;  /* 0x800000300458722b */ /* 0x000fcc000000002a */
[----:B------:R-:W-:-:S08]  /*0c90*/  DFMA R16, R24, UR14, -R16 ;  /* 0x0000000e18107c2b */ /* 0x000fd00008000810 */
[----:B------:R-:W-:Y:S02]  /*0ca0*/  DFMA R88, R88, -UR16, R16 ;  /* 0x8000001058587c2b */ /* 0x000fe40008000010 */
[----:B------:R-:W0:Y:S01]  /*0cb0*/  LDC.64 R16, c[0x0][0x3d0] ;  /* 0x0000f400ff107b82 */ /* 0x000e220000000a00 */
[----:B------:R-:W-:Y:S02]  /*0cc0*/  DADD R24, R12, -R40 ;  /* 0x000000000c187229 */ /* 0x000fe40000000828 */
[--C-:B------:R-:W-:Y:S02]  /*0cd0*/  DFMA R48, R4, -R48, R20.reuse ;  /* 0x800000300430722b */ /* 0x100fe40000000014 */
[----:B------:R-:W-:Y:S02]  /*0ce0*/  DFMA R20, R66, -R22, R20 ;  /* 0x800000164214722b */ /* 0x000fe40000000014 */
[----:B------:R-:W-:Y:S02]  /*0cf0*/  DFMA R76, R2, -R76, R12 ;  /* 0x8000004c024c722b */ /* 0x000fe4000000000c */
[----:B------:R-:W-:-:S08]  /*0d00*/  DMUL R24, R24, UR18 ;  /* 0x0000001218187c28 */ /* 0x000fd00008000000 */
[----:B------:R-:W-:Y:S01]  /*0d10*/  DFMA R24, R20, UR20, -R24 ;  /* 0x0000001414187c2b */ /* 0x000fe20008000818 */
[----:B0-----:R-:W-:-:S04]  /*0d20*/  IMAD.WIDE.U32 R2, R86, 0xb9480, R16 ;  /* 0x000b948056027825 */ /* 0x001fc800078e0010 */
[----:B------:R-:W-:Y:S01]  /*0d30*/  IMAD.WIDE.U32 R20, R0, 0x9a0, R2 ;  /* 0x000009a000147825 */ /* 0x000fe200078e0002 */
[----:B------:R-:W-:-:S03]  /*0d40*/  DADD R2, -R14, R42 ;  /* 0x000000000e027229 */ /* 0x000fc6000000012a */
[----:B------:R-:W-:-:S05]  /*0d50*/  IMAD.WIDE.U32 R20, R87, 0x8, R20 ;  /* 0x0000000857147825 */ /* 0x000fca00078e0014 */
[----:B------:R-:W-:Y:S02]  /*0d60*/  DFMA R24, R2, UR14, R24 ;  /* 0x0000000e02187c2b */ /* 0x000fe40008000018 */
[----:B------:R-:W4:Y:S01]  /*0d70*/  LDG.E.64.CONSTANT R2, desc[UR4][R20.64+-0x22bd80] ;  /* 0xdd42800414027981 */ /* 0x000f22000c1e9b00 */
[CC--:B------:R-:W-:Y:S02]  /*0d80*/  DFMA R42, R66.reuse, -R22.reuse, R42 ;  /* 0x80000016422a722b */ /* 0x0c0fe4000000002a */
[----:B------:R-:W-:Y:S02]  /*0d90*/  DFMA R22, R66, R22, -R14 ;  /* 0x000000164216722b */ /* 0x000fe4000000080e */
[----:B------:R-:W-:Y:S01]  /*0da0*/  DMUL R76, R76, -UR16 ;  /* 0x800000104c4c7c28 */ /* 0x000fe20008000000 */
[----:B------:R-:W-:-:S07]  /*0db0*/  UMOV UR9, 0x3fc99999 ;  /* 0x3fc9999900097882 */ /* 0x000fce0000000000 */
[----:B------:R-:W-:Y:S01]  /*0dc0*/  DFMA R22, R22, UR20, R76 ;  /* 0x0000001416167c2b */ /* 0x000fe2000800004c */
[----:B------:R-:W-:Y:S01]  /*0dd0*/  IMAD.WIDE.U32 R54, R55, 0xb9480, R16 ;  /* 0x000b948037367825 */ /* 0x000fe200078e0010 */
[----:B------:R-:W-:Y:S01]  /*0de0*/  DMUL R42, R42, UR18 ;  /* 0x000000122a2a7c28 */ /* 0x000fe20008000000 */
[----:B------:R-:W5:Y:S02]  /*0df0*/  LDG.E.64.CONSTANT R16, desc[UR4][R20.64+-0x2e5200] ;  /* 0xd1ae000414107981 */ /* 0x000f64000c1e9b00 */
[----:B------:R-:W-:Y:S01]  /*0e00*/  IMAD.WIDE.U32 R54, R0, 0x9a0, R54 ;  /* 0x000009a000367825 */ /* 0x000fe200078e0036 */
[----:B---3--:R-:W-:Y:S01]  /*0e10*/  DFMA R76, R74, -R84, R12 ;  /* 0x800000544a4c722b */ /* 0x008fe2000000000c */
[----:B------:R-:W3:Y:S07]  /*0e20*/  LDG.E.64.CONSTANT R12, desc[UR4][R20.64+0xb9480] ;  /* 0x0b948004140c7981 */ /* 0x000eee000c1e9b00 */
[----:B------:R-:W-:Y:S01]  /*0e30*/  DFMA R76, R76, UR20, -R42 ;  /* 0x000000144c4c7c2b */ /* 0x000fe2000800082a */
[----:B------:R-:W-:-:S02]  /*0e40*/  IMAD.WIDE.U32 R42, R87, 0x8, R54 ;  /* 0x00000008572a7825 */ /* 0x000fc400078e0036 */
[----:B------:R-:W3:Y:S04]  /*0e50*/  LDG.E.64.CONSTANT R54, desc[UR4][R20.64+0x2e5200] ;  /* 0x2e52000414367981 */ /* 0x000ee8000c1e9b00 */
[----:B------:R-:W3:Y:S01]  /*0e60*/  LDG.E.64.CONSTANT R42, desc[UR4][R42.64] ;  /* 0x000000042a2a7981 */ /* 0x000ee2000c1e9b00 */
[----:B--2---:R-:W-:Y:S02]  /*0e70*/  DFMA R14, R32, R10, -R14 ;  /* 0x0000000a200e722b */ /* 0x004fe4000000080e */
[----:B------:R-:W-:-:S08]  /*0e80*/  DFMA R10, R74, R84, -R82 ;  /* 0x000000544a0a722b */ /* 0x000fd00000000852 */
[----:B------:R-:W-:Y:S01]  /*0e90*/  DFMA R10, R10, -UR8, R22 ;  /* 0x800000080a0a7c2b */ /* 0x000fe20008000016 */
[----:B------:R-:W2:Y:S01]  /*0ea0*/  LDG.E.64.CONSTANT R22, desc[UR4][R20.64+0x22bd80] ;  /* 0x22bd800414167981 */ /* 0x000ea2000c1e9b00 */
[----:B------:R-:W-:-:S06]  /*0eb0*/  DFMA R84, R74, R84, -R40 ;  /* 0x000000544a54722b */ /* 0x000fcc0000000828 */
[----:B------:R-:W-:Y:S02]  /*0ec0*/  DFMA R48, R48, UR14, R10 ;  /* 0x0000000e30307c2b */ /* 0x000fe4000800000a */
[----:B------:R-:W2:Y:S01]  /*0ed0*/  LDG.E.64.CONSTANT R10, desc[UR4][R20.64+0x39e680] ;  /* 0x39e68004140a7981 */ /* 0x000ea2000c1e9b00 */
[----:B------:R-:W-:Y:S02]  /*0ee0*/  DFMA R88, R84, UR20, R88 ;  /* 0x0000001454587c2b */ /* 0x000fe40008000058 */
[CC--:B------:R-:W-:Y:S01]  /*0ef0*/  DFMA R84, R60.reuse, R80.reuse, -R40 ;  /* 0x000000503c54722b */ /* 0x0c0fe20000000828 */
[----:B------:R-:W2:Y:S01]  /*0f00*/  LDG.E.64.CONSTANT R40, desc[UR4][R20.64+0x172900] ;  /* 0x1729000414287981 */ /* 0x000ea2000c1e9b00 */
[----:B------:R-:W-:-:S03]  /*0f10*/  DFMA R82, R60, R80, -R82 ;  /* 0x000000503c52722b */ /* 0x000fc60000000852 */
[----:B------:R-:W2:Y:S05]  /*0f20*/  LDG.E.64.CONSTANT R80, desc[UR4][R20.64+-0x172900] ;  /* 0xe8d7000414507981 */ /* 0x000eaa000c1e9b00 */
[----:B------:R-:W-:Y:S02]  /*0f30*/  DFMA R24, R82, -UR16, R24 ;  /* 0x8000001052187c2b */ /* 0x000fe40008000018 */
[----:B------:R-:W-:Y:S02]  /*0f40*/  DADD R82, -R28, R68 ;  /* 0x000000001c527229 */ /* 0x000fe40000000144 */
[----:B------:R-:W-:-:S06]  /*0f50*/  DFMA R76, R84, UR14, R76 ;  /* 0x0000000e544c7c2b */ /* 0x000fcc000800004c */
[----:B------:R-:W-:Y:S02]  /*0f60*/  DFMA R46, R82, -UR12, R46 ;  /* 0x8000000c522e7c2b */ /* 0x000fe4000800002e */
[CC--:B------:R-:W-:Y:S02]  /*0f70*/  DFMA R82, -R28.reuse, R4.reuse, R78 ;  /* 0x000000041c52722b */ /* 0x0c0fe4000000014e */
[----:B----4-:R-:W-:Y:S01]  /*0f80*/  DFMA R84, -R28, R4, -R2 ;  /* 0x000000041c54722b */ /* 0x010fe20000000902 */
[----:B------:R-:W4:Y:S04]  /*0f90*/  LDG.E.64.CONSTANT R28, desc[UR4][R20.64+0x457b00] ;  /* 0x457b0004141c7981 */ /* 0x000f28000c1e9b00 */
[----:B------:R-:W4:Y:S01]  /*0fa0*/  LDG.E.64.CONSTANT R4, desc[UR4][R20.64] ;  /* 0x0000000414047981 */ /* 0x000f22000c1e9b00 */
[----:B-----5:R-:W-:-:S03]  /*0fb0*/  DADD R16, R50, -R16 ;  /* 0x0000000032107229 */ /* 0x020fc60000000810 */
[----:B------:R-:W5:Y:S01]  /*0fc0*/  LDG.E.64.CONSTANT R20, desc[UR4][R20.64+0x510f80] ;  /* 0x510f800414147981 */ /* 0x000f62000c1e9b00 */
[----:B------:R-:W-:Y:S02]  /*0fd0*/  DADD R50, -R56, R78 ;  /* 0x0000000038327229 */ /* 0x000fe4000000014e */
[----:B------:R-:W-:Y:S02]  /*0fe0*/  DFMA R84, R68, R70, R84 ;  /* 0x000000464454722b */ /* 0x000fe40000000054 */
[----:B---3--:R-:W-:-:S08]  /*0ff0*/  DADD R16, R16, R54 ;  /* 0x0000000010107229 */ /* 0x008fd00000000036 */
[----:B------:R-:W-:Y:S02]  /*1000*/  DMUL R16, R16, -UR16 ;  /* 0x8000001010107c28 */ /* 0x000fe40008000000 */
[----:B------:R-:W-:Y:S02]  /*1010*/  DFMA R8, R8, R32, -R42 ;  /* 0x000000200808722b */ /* 0x000fe4000000082a */
[----:B------:R-:W-:Y:S02]  /*1020*/  DFMA R32, R72, R74, -R52 ;  /* 0x0000004a4820722b */ /* 0x000fe40000000834 */
[----:B--2---:R-:W-:-:S08]  /*1030*/  DADD R82, R82, R22 ;  /* 0x0000000052527229 */ /* 0x004fd00000000016 */
[----:B------:R-:W-:Y:S02]  /*1040*/  DADD R2, R82, -R2 ;  /* 0x0000000052027229 */ /* 0x000fe40000000802 */
[----:B------:R-:W-:Y:S02]  /*1050*/  DFMA R82, R64, R66, -R56 ;  /* 0x000000424052722b */ /* 0x000fe40000000838 */
[----:B------:R-:W-:Y:S02]  /*1060*/  DADD R50, R22, R50 ;  /* 0x0000000016327229 */ /* 0x000fe40000000032 */
[----:B------:R-:W-:-:S04]  /*1070*/  DADD R22, -R12, R22 ;  /* 0x000000000c167229 */ /* 0x000fc80000000116 */
[----:B------:R-:W-:Y:S02]  /*1080*/  DADD R82, R82, R12 ;  /* 0x0000000052527229 */ /* 0x000fe4000000000c */
[----:B------:R-:W-:Y:S02]  /*1090*/  DADD R50, -R42, R50 ;  /* 0x000000002a327229 */ /* 0x000fe40000000132 */
[----:B------:R-:W-:-:S04]  /*10a0*/  DADD R22, R78, R22 ;  /* 0x000000004e167229 */ /* 0x000fc80000000016 */
[----:B------:R-:W-:Y:S02]  /*10b0*/  DADD R82, R82, -R42 ;  /* 0x0000000052527229 */ /* 0x000fe4000000082a */
[----:B------:R-:W-:Y:S02]  /*10c0*/  DFMA R78, R72, R74, -R44 ;  /* 0x0000004a484e722b */ /* 0x000fe4000000082c */
[----:B------:R-:W-:-:S04]  /*10d0*/  DADD R84, R84, R10 ;  /* 0x0000000054547229 */ /* 0x000fc8000000000a */
[----:B------:R-:W-:Y:S02]  /*10e0*/  DFMA R16, R82, UR20, R16 ;  /* 0x0000001452107c2b */ /* 0x000fe40008000010 */
[----:B------:R-:W-:Y:S02]  /*10f0*/  DADD R82, R62, -R44 ;  /* 0x000000003e527229 */ /* 0x000fe4000000082c */
[----:B------:R-:W-:Y:S02]  /*1100*/  DMUL R50, R50, UR6 ;  /* 0x0000000632327c28 */ /* 0x000fe40008000000 */
[----:B------:R-:W-:-:S04]  /*1110*/  DADD R78, R78, R40 ;  /* 0x000000004e4e7229 */ /* 0x000fc80000000028 */
[----:B------:R-:W-:Y:S02]  /*1120*/  DADD R82, R54, R82 ;  /* 0x0000000036527229 */ /* 0x000fe40000000052 */
[----:B------:R-:W-:Y:S02]  /*1130*/  DFMA R50, R84, -UR16, -R50 ;  /* 0x8000001054327c2b */ /* 0x000fe40008000832 */
[----:B------:R-:W-:-:S04]  /*1140*/  DADD R84, R78, -R80 ;  /* 0x000000004e547229 */ /* 0x000fc80000000850 */
[----:B------:R-:W-:Y:S02]  /*1150*/  DADD R78, -R80, R82 ;  /* 0x00000000504e7229 */ /* 0x000fe40000000152 */
[----:B------:R-:W-:Y:S02]  /*1160*/  DADD R82, -R44, -R80 ;  /* 0x000000002c527229 */ /* 0x000fe40000000950 */
[----:B------:R-:W-:Y:S01]  /*1170*/  DFMA R80, R84, -UR8, R16 ;  /* 0x8000000854507c2b */ /* 0x000fe20008000010 */
[----:B------:R-:W0:Y:S03]  /*1180*/  LDC.64 R44, c[0x0][0x388] ;  /* 0x0000e200ff2c7b82 */ /* 0x000e260000000a00 */
[----:B------:R-:W-:-:S05]  /*1190*/  DFMA R78, R78, UR10, R50 ;  /* 0x0000000a4e4e7c2b */ /* 0x000fca0008000032 */
[----:B------:R-:W1:Y:S01]  /*11a0*/  LDC.64 R84, c[0x0][0x380] ;  /* 0x0000e000ff547b82 */ /* 0x000e620000000a00 */
[----:B------:R-:W-:-:S07]  /*11b0*/  DADD R12, -R12, R10 ;  /* 0x000000000c0c7229 */ /* 0x000fce000000010a */
[----:B------:R-:W2:Y:S08]  /*11c0*/  LDC.64 R16, c[0x0][0x390] ;  /* 0x0000e400ff107b82 */ /* 0x000eb00000000a00 */
[----:B------:R-:W3:Y:S01]  /*11d0*/  LDC.64 R50, c[0x0][0x398] ;  /* 0x0000e600ff327b82 */ /* 0x000ee20000000a00 */
[----:B------:R-:W-:Y:S02]  /*11e0*/  DADD R32, R40, R32 ;  /* 0x0000000028207229 */ /* 0x000fe40000000020 */
[----:B------:R-:W-:-:S02]  /*11f0*/  DFMA R82, R58, R60, R82 ;  /* 0x0000003c3a52722b */ /* 0x000fc40000000052 */
[----:B------:R-:W-:Y:S02]  /*1200*/  DADD R40, R54, -R40 ;  /* 0x0000000036287229 */ /* 0x000fe40000000828 */
[----:B------:R-:W-:Y:S01]  /*1210*/  DFMA R12, R68, R70, R12 ;  /* 0x00000046440c722b */ /* 0x000fe2000000000c */
[----:B-1----:R-:W-:Y:S01]  /*1220*/  IMAD.WIDE.U32 R84, R86, 0xb9480, R84 ;  /* 0x000b948056547825 */ /* 0x002fe200078e0054 */
[----:B------:R-:W-:-:S03]  /*1230*/  DADD R10, -R42, R10 ;  /* 0x000000002a0a7229 */ /* 0x000fc6000000010a */
[C---:B0-----:R-:W-:Y:S01]  /*1240*/  IMAD.WIDE.U32 R44, R86.reuse, 0xb9480, R44 ;  /* 0x000b9480562c7825 */ /* 0x041fe200078e002c */
[----:B------:R-:W-:Y:S02]  /*1250*/  DADD R40, R62, R40 ;  /* 0x000000003e287229 */ /* 0x000fe40000000028 */
[CC--:B------:R-:W-:Y:S01]  /*1260*/  DFMA R12, -R64.reuse, R66.reuse, R12 ;  /* 0x00000042400c722b */ /* 0x0c0fe2000000010c */
[----:B--2---:R-:W-:Y:S01]  /*1270*/  IMAD.WIDE.U32 R16, R86, 0xb9480, R16 ;  /* 0x000b948056107825 */ /* 0x004fe200078e0010 */
[----:B------:R-:W-:-:S03]  /*1280*/  DFMA R22, -R64, R66, R22 ;  /* 0x000000424016722b */ /* 0x000fc60000000116 */
[----:B------:R-:W-:-:S04]  /*1290*/  IMAD.WIDE.U32 R84, R0, 0x9a0, R84 ;  /* 0x000009a000547825 */ /* 0x000fc800078e0054 */
[----:B---3--:R-:W-:Y:S01]  /*12a0*/  IMAD.WIDE.U32 R50, R86, 0xb9480, R50 ;  /* 0x000b948056327825 */ /* 0x008fe200078e0032 */
[----:B----4-:R-:W-:Y:S02]  /*12b0*/  DADD R82, R82, R28 ;  /* 0x0000000052527229 */ /* 0x010fe4000000001c */
[--C-:B------:R-:W-:Y:S02]  /*12c0*/  DADD R54, R54, -R4.reuse ;  /* 0x0000000036367229 */ /* 0x100fe40000000804 */
[----:B------:R-:W-:Y:S02]  /*12d0*/  DADD R32, R32, -R4 ;  /* 0x0000000020207229 */ /* 0x000fe40000000804 */
[----:B------:R-:W-:Y:S01]  /*12e0*/  DADD R4, -R4, R28 ;  /* 0x0000000004047229 */ /* 0x000fe2000000011c */
[C---:B------:R-:W-:Y:S01]  /*12f0*/  IMAD.WIDE.U32 R44, R0.reuse, 0x9a0, R44 ;  /* 0x000009a0002c7825 */ /* 0x040fe200078e002c */
[----:B------:R-:W-:Y:S02]  /*1300*/  DMUL R82, R82, -UR16 ;  /* 0x8000001052527c28 */ /* 0x000fe40008000000 */
[----:B------:R-:W-:Y:S01]  /*1310*/  DFMA R72, -R72, R74, R40 ;  /* 0x0000004a4848722b */ /* 0x000fe20000000128 */
[----:B------:R-:W-:Y:S01]  /*1320*/  IMAD.WIDE.U32 R16, R0, 0x9a0, R16 ;  /* 0x000009a000107825 */ /* 0x000fe200078e0010 */
[----:B------:R-:W-:-:S02]  /*1330*/  DFMA R68, R68, R70, R10 ;  /* 0x000000464444722b */ /* 0x000fc4000000000a */
[----:B------:R-:W-:Y:S01]  /*1340*/  DMUL R12, R12, UR6 ;  /* 0x000000060c0c7c28 */ /* 0x000fe20008000000 */
[----:B------:R-:W-:Y:S01]  /*1350*/  IMAD.WIDE.U32 R50, R0, 0x9a0, R50 ;  /* 0x000009a000327825 */ /* 0x000fe200078e0032 */
[----:B------:R-:W-:Y:S01]  /*1360*/  DADD R10, R62, R54 ;  /* 0x000000003e0a7229 */ /* 0x000fe20000000036 */
[----:B------:R-:W0:Y:S01]  /*1370*/  LDCU.64 UR6, c[0x0][0x3e8] ;  /* 0x00007d00ff0677ac */ /* 0x000e220008000a00 */
[----:B------:R-:W-:Y:S01]  /*1380*/  DFMA R58, R58, R60, R4 ;  /* 0x0000003c3a3a722b */ /* 0x000fe20000000004 */
[----:B------:R-:W-:Y:S01]  /*1390*/  IMAD.WIDE.U32 R84, R87, 0x8, R84 ;  /* 0x0000000857547825 */ /* 0x000fe200078e0054 */
[----:B------:R-:W-:-:S03]  /*13a0*/  DADD R8, -R56, R8 ;  /* 0x0000000038087229 */ /* 0x000fc60000000108 */
[C---:B------:R-:W-:Y:S01]  /*13b0*/  IMAD.WIDE.U32 R44, R87.reuse, 0x8, R44 ;  /* 0x00000008572c7825 */ /* 0x040fe200078e002c */
[----:B------:R-:W-:Y:S01]  /*13c0*/  DADD R56, -R56, R68 ;  /* 0x0000000038387229 */ /* 0x000fe20000000144 */
[----:B------:R-:W0:Y:S02]  /*13d0*/  LDG.E.64 R60, desc[UR4][R84.64] ;  /* 0x00000004543c7981 */ /* 0x000e24000c1e1b00 */
[C---:B------:R-:W-:Y:S01]  /*13e0*/  IMAD.WIDE.U32 R16, R87.reuse, 0x8, R16 ;  /* 0x0000000857107825 */ /* 0x040fe200078e0010 */
[----:B------:R-:W-:Y:S01]  /*13f0*/  DFMA R4, R72, UR20, -R12 ;  /* 0x0000001448047c2b */ /* 0x000fe2000800080c */
[----:B------:R-:W2:Y:S02]  /*1400*/  LDG.E.64 R74, desc[UR4][R84.64+0x22bd80] ;  /* 0x22bd8004544a7981 */ /* 0x000ea4000c1e1b00 */
[----:B------:R-:W-:Y:S01]  /*1410*/  IMAD.WIDE.U32 R50, R87, 0x8, R50 ;  /* 0x0000000857327825 */ /* 0x000fe200078e0032 */
[----:B------:R-:W-:Y:S01]  /*1420*/  DFMA R86, R22, UR20, R82 ;  /* 0x0000001416567c2b */ /* 0x000fe20008000052 */
[----:B------:R-:W3:Y:S01]  /*1430*/  LDG.E.64 R72, desc[UR4][R44.64] ;  /* 0x000000042c487981 */ /* 0x000ee2000c1e1b00 */
[----:B------:R-:W-:-:S02]  /*1440*/  DADD R10, -R52, R10 ;  /* 0x00000000340a7229 */ /* 0x000fc4000000010a */
[----:B------:R-:W-:Y:S01]  /*1450*/  DADD R52, -R52, R58 ;  /* 0x0000000034347229 */ /* 0x000fe2000000013a */
[----:B------:R-:W4:Y:S04]  /*1460*/  LDG.E.64 R22, desc[UR4][R84.64+0xb9480] ;  /* 0x0b94800454167981 */ /* 0x000f28000c1e1b00 */
        /* <DEDUP_REMOVED lines=11> */
[----:B------:R-:W4:Y:S01]  /*1520*/  LDG.E.64 R62, desc[UR4][R50.64+0x22bd80] ;  /* 0x22bd8004323e7981 */ /* 0x000f22000c1e1b00 */
[----:B------:R-:W-:-:S02]  /*1530*/  DFMA R4, R52, UR10, R4 ;  /* 0x0000000a34047c2b */ /* 0x000fc40008000004 */
[----:B------:R-:W-:Y:S02]  /*1540*/  DFMA R10, R10, -UR8, R86 ;  /* 0x800000080a0a7c2b */ /* 0x000fe40008000056 */
[----:B-----5:R-:W-:Y:S02]  /*1550*/  DADD R8, R8, R20 ;  /* 0x0000000008087229 */ /* 0x020fe40000000014 */
[----:B------:R-:W-:Y:S02]  /*1560*/  DFMA R14, R14, -UR16, R76 ;  /* 0x800000100e0e7c2b */ /* 0x000fe4000800004c */
[----:B------:R-:W-:Y:S02]  /*1570*/  DFMA R2, R2, UR10, R80 ;  /* 0x0000000a02027c2b */ /* 0x000fe40008000050 */
[----:B------:R-:W-:Y:S02]  /*1580*/  DFMA R32, R32, UR20, R78 ;  /* 0x0000001420207c2b */ /* 0x000fe4000800004e */
[----:B------:R-:W-:-:S02]  /*1590*/  DFMA R56, R56, UR10, R10 ;  /* 0x0000000a38387c2b */ /* 0x000fc4000800000a */
[----:B------:R-:W-:Y:S02]  /*15a0*/  DFMA R4, R8, -UR16, R4 ;  /* 0x8000001008047c2b */ /* 0x000fe40008000004 */
[----:B0-----:R-:W-:Y:S02]  /*15b0*/  DFMA R26, -R26, UR6, R60 ;  /* 0x000000061a1a7c2b */ /* 0x001fe4000800013c */
[----:B--2---:R-:W-:Y:S02]  /*15c0*/  DFMA R34, -R34, UR6, R74 ;  /* 0x0000000622227c2b */ /* 0x004fe4000800014a */
[----:B---3--:R-:W-:Y:S02]  /*15d0*/  DFMA R36, -R36, UR6, R72 ;  /* 0x0000000624247c2b */ /* 0x008fe40008000148 */
[----:B----4-:R-:W-:Y:S02]  /*15e0*/  DFMA R22, -R46, UR6, R22 ;  /* 0x000000062e167c2b */ /* 0x010fe40008000116 */
[----:B------:R-:W-:-:S02]  /*15f0*/  DFMA R30, -R30, UR6, R82 ;  /* 0x000000061e1e7c2b */ /* 0x000fc40008000152 */
[----:B------:R-:W-:Y:S02]  /*1600*/  DFMA R6, -R6, UR6, R70 ;  /* 0x0000000606067c2b */ /* 0x000fe40008000146 */
[----:B------:R-:W-:Y:S02]  /*1610*/  DFMA R18, -R18, UR6, R68 ;  /* 0x0000000612127c2b */ /* 0x000fe40008000144 */
[----:B------:R-:W-:Y:S02]  /*1620*/  DFMA R38, -R38, UR6, R66 ;  /* 0x0000000626267c2b */ /* 0x000fe40008000142 */
[----:B------:R-:W-:Y:S02]  /*1630*/  DFMA R48, -R48, UR6, R64 ;  /* 0x0000000630307c2b */ /* 0x000fe40008000140 */
[----:B------:R-:W-:Y:S02]  /*1640*/  DFMA R12, -R88, UR6, R12 ;  /* 0x00000006580c7c2b */ /* 0x000fe4000800010c */
[----:B------:R-:W-:-:S02]  /*1650*/  DFMA R24, -R24, UR6, R58 ;  /* 0x0000000618187c2b */ /* 0x000fc4000800013a */
[----:B------:R-:W-:Y:S02]  /*1660*/  DFMA R14, -R14, UR6, R54 ;  /* 0x000000060e0e7c2b */ /* 0x000fe40008000136 */
[----:B------:R-:W-:Y:S02]  /*1670*/  DFMA R2, -R2, UR6, R42 ;  /* 0x0000000602027c2b */ /* 0x000fe4000800012a */
[----:B------:R-:W-:Y:S02]  /*1680*/  DFMA R32, -R32, UR6, R40 ;  /* 0x0000000620207c2b */ /* 0x000fe40008000128 */
[----:B------:R-:W-:Y:S02]  /*1690*/  DFMA R28, -R56, UR6, R28 ;  /* 0x00000006381c7c2b */ /* 0x000fe4000800011c */
[----:B------:R-:W-:Y:S01]  /*16a0*/  DFMA R4, -R4, UR6, R62 ;  /* 0x0000000604047c2b */ /* 0x000fe2000800013e */
[----:B------:R-:W-:Y:S04]  /*16b0*/  STG.E.64 desc[UR4][R84.64], R26 ;  /* 0x0000001a54007986 */ /* 0x000fe8000c101b04 */
        /* <DEDUP_REMOVED lines=14> */
[----:B------:R-:W-:Y:S01]  /*17a0*/  STG.E.64 desc[UR4][R50.64+0x22bd80], R4 ;  /* 0x22bd800432007986 */ /* 0x000fe2000c101b04 */
[----:B------:R-:W-:Y:S05]  /*17b0*/  EXIT ;  /* 0x000000000000794d */ /* 0x000fea0003800000 */
.L_x_1:
        /* <DEDUP_REMOVED lines=12> */
.L_x_4:


//--------------------- .text._Z9hypterm_0PdS_S_S_S_S_S_S_S_S_S_dddiii --------------------------
	.section	.text._Z9hypterm_0PdS_S_S_S_S_S_S_S_S_S_dddiii,"ax",@progbits
	.align	128
        .global         _Z9hypterm_0PdS_S_S_S_S_S_S_S_S_S_dddiii
        .type           _Z9hypterm_0PdS_S_S_S_S_S_S_S_S_S_dddiii,@function
        .size           _Z9hypterm_0PdS_S_S_S_S_S_S_S_S_S_dddiii,(.L_x_5 - _Z9hypterm_0PdS_S_S_S_S_S_S_S_S_S_dddiii)
        .other          _Z9hypterm_0PdS_S_S_S_S_S_S_S_S_S_dddiii,@"STO_CUDA_ENTRY STV_DEFAULT"
_Z9hypterm_0PdS_S_S_S_S_S_S_S_S_S_dddiii:
.text._Z9hypterm_0PdS_S_S_S_S_S_S_S_S_S_dddiii:
[----:B------:R-:W-:Y:S01]  /*0000*/  LDC R1, c[0x0][0x37c] ;  /* 0x0000df00ff017b82 */ /* 0x000fe20000000800 */
[----:B------:R-:W0:Y:S01]  /*0010*/  S2R R0, SR_CTAID.X ;  /* 0x0000000000007919 */ /* 0x000e220000002500 */
[----:B------:R-:W0:Y:S01]  /*0020*/  LDCU UR5, c[0x0][0x360] ;  /* 0x00006c00ff0577ac */ /* 0x000e220008000800 */
[----:B------:R-:W0:Y:S01]  /*0030*/  S2R R3, SR_TID.X ;  /* 0x0000000000037919 */ /* 0x000e220000002100 */
[----:B------:R-:W1:Y:S01]  /*0040*/  LDCU UR6, c[0x0][0x364] ;  /* 0x00006c80ff0677ac */ /* 0x000e620008000800 */
[----:B------:R-:W1:Y:S01]  /*0050*/  S2R R2, SR_CTAID.Y ;  /* 0x0000000000027919 */ /* 0x000e620000002600 */
[----:B------:R-:W2:Y:S01]  /*0060*/  LDCU UR7, c[0x0][0x368] ;  /* 0x00006d00ff0777ac */ /* 0x000ea20008000800 */
[----:B------:R-:W1:Y:S01]  /*0070*/  S2R R5, SR_TID.Y ;  /* 0x0000000000057919 */ /* 0x000e620000002200 */
[----:B------:R-:W3:Y:S01]  /*0080*/  LDCU UR4, c[0x0][0x3f8] ;  /* 0x00007f00ff0477ac */ /* 0x000ee20008000800 */
[----:B------:R-:W2:Y:S01]  /*0090*/  S2R R4, SR_CTAID.Z ;  /* 0x0000000000047919 */ /* 0x000ea20000002700 */
[----:B------:R-:W2:Y:S01]  /*00a0*/  S2R R7, SR_TID.Z ;  /* 0x0000000000077919 */ /* 0x000ea20000002300 */
[----:B---3--:R-:W-:Y:S01]  /*00b0*/  UIADD3 UR4, UPT, UPT, UR4, -0x5, URZ ;  /* 0xfffffffb04047890 */ /* 0x008fe2000fffe0ff */
[----:B0-----:R-:W-:-:S02]  /*00c0*/  IMAD R0, R0, UR5, R3 ;  /* 0x0000000500007c24 */ /* 0x001fc4000f8e0203 */
        /* <DEDUP_REMOVED lines=9> */
[C---:B------:R-:W-:Y:S02]  /*0160*/  IADD3 R17, PT, PT, R0.reuse, -0x2, RZ ;  /* 0xfffffffe00117810 */ /* 0x040fe40007ffe0ff */
[----:B------:R-:W-:-:S04]  /*0170*/  IADD3 R43, PT, PT, R0, -0x1, RZ ;  /* 0xffffffff002b7810 */ /* 0x000fc80007ffe0ff */
[----:B------:R-:W2:Y:S01]  /*0180*/  LDC.64 R20, c[0x0][0x3b8] ;  /* 0x0000ee00ff147b82 */ /* 0x000ea20000000a00 */
[----:B------:R-:W-:-:S07]  /*0190*/  IADD3 R47, PT, PT, R0, -0x2, RZ ;  /* 0xfffffffe002f7810 */ /* 0x000fce0007ffe0ff */
[----:B------:R-:W3:Y:S01]  /*01a0*/  LDC.64 R10, c[0x0][0x3d0] ;  /* 0x0000f400ff0a7b82 */ /* 0x000ee20000000a00 */
[----:B0-----:R-:W-:-:S04]  /*01b0*/  IMAD.WIDE.U32 R4, R2, 0xb9480, R4 ;  /* 0x000b948002047825 */ /* 0x001fc800078e0004 */
[----:B------:R-:W-:-:S04]  /*01c0*/  IMAD.WIDE.U32 R26, R3, 0x9a0, R4 ;  /* 0x000009a0031a7825 */ /* 0x000fc800078e0004 */
[----:B--2---:R-:W-:-:S04]  /*01d0*/  IMAD.WIDE.U32 R20, R2, 0xb9480, R20 ;  /* 0x000b948002147825 */ /* 0x004fc800078e0014 */
[----:B------:R-:W-:-:S04]  /*01e0*/  IMAD.WIDE.U32 R16, R17, 0x8, R26 ;  /* 0x0000000811107825 */ /* 0x000fc800078e001a */
[--C-:B------:R-:W-:Y:S02]  /*01f0*/  IMAD.WIDE.U32 R40, R0, 0x8, R26.reuse ;  /* 0x0000000800287825 */ /* 0x100fe400078e001a */
[----:B-1----:R-:W2:Y:S02]  /*0200*/  LDG.E.64.CONSTANT R16, desc[UR4][R16.64] ;  /* 0x0000000410107981 */ /* 0x002ea4000c1e9b00 */
[----:B------:R-:W-:Y:S02]  /*0210*/  IMAD.WIDE.U32 R38, R43, 0x8, R26 ;  /* 0x000000082b267825 */ /* 0x000fe400078e001a */
[----:B------:R-:W2:Y:S02]  /*0220*/  LDG.E.64.CONSTANT R24, desc[UR4][R40.64+0x10] ;  /* 0x0000100428187981 */ /* 0x000ea4000c1e9b00 */
[----:B------:R-:W-:Y:S02]  /*0230*/  IMAD.WIDE.U32 R20, R3, 0x9a0, R20 ;  /* 0x000009a003147825 */ /* 0x000fe400078e0014 */
[----:B------:R-:W4:Y:S04]  /*0240*/  LDG.E.64.CONSTANT R38, desc[UR4][R38.64] ;  /* 0x0000000426267981 */ /* 0x000f28000c1e9b00 */
[----:B------:R-:W4:Y:S01]  /*0250*/  LDG.E.64.CONSTANT R50, desc[UR4][R40.64+0x8] ;  /* 0x0000080428327981 */ /* 0x000f22000c1e9b00 */
[----:B------:R-:W-:-:S06]  /*0260*/  IMAD.WIDE.U32 R6, R47, 0x8, R20 ;  /* 0x000000082f067825 */ /* 0x000fcc00078e0014 */
[----:B------:R-:W5:Y:S01]  /*0270*/  LDG.E.64.CONSTANT R6, desc[UR4][R6.64] ;  /* 0x0000000406067981 */ /* 0x000f62000c1e9b00 */
[----:B------:R-:W-:-:S05]  /*0280*/  IMAD.WIDE.U32 R22, R0, 0x8, R20 ;  /* 0x0000000800167825 */ /* 0x000fca00078e0014 */
[----:B------:R-:W5:Y:S01]  /*0290*/  LDG.E.64.CONSTANT R8, desc[UR4][R22.64+0x10] ;  /* 0x0000100416087981 */ /* 0x000f62000c1e9b00 */
[----:B---3--:R-:W-:-:S03]  /*02a0*/  IMAD.WIDE.U32 R10, R2, 0xb9480, R10 ;  /* 0x000b9480020a7825 */ /* 0x008fc600078e000a */
[----:B------:R-:W3:Y:S01]  /*02b0*/  LDG.E.64.CONSTANT R14, desc[UR4][R22.64+0x8] ;  /* 0x00000804160e7981 */ /* 0x000ee2000c1e9b00 */
[----:B------:R-:W-:-:S04]  /*02c0*/  IMAD.WIDE.U32 R48, R43, 0x8, R20 ;  /* 0x000000082b307825 */ /* 0x000fc800078e0014 */
[----:B------:R-:W-:Y:S02]  /*02d0*/  IMAD.WIDE.U32 R32, R3, 0x9a0, R10 ;  /* 0x000009a003207825 */ /* 0x000fe400078e000a */
[----:B------:R-:W3:Y:S02]  /*02e0*/  LDG.E.64.CONSTANT R48, desc[UR4][R48.64] ;  /* 0x0000000430307981 */ /* 0x000ee4000c1e9b00 */
[----:B------:R-:W-:-:S05]  /*02f0*/  IMAD.WIDE.U32 R12, R0, 0x8, R32 ;  /* 0x00000008000c7825 */ /* 0x000fca00078e0020 */
[----:B------:R-:W3:Y:S01]  /*0300*/  LDG.E.64.CONSTANT R18, desc[UR4][R12.64+0x10] ;  /* 0x000010040c127981 */ /* 0x000ee2000c1e9b00 */
[----:B------:R-:W-:-:S03]  /*0310*/  IMAD.WIDE.U32 R34, R47, 0x8, R32 ;  /* 0x000000082f227825 */ /* 0x000fc600078e0020 */
[----:B------:R-:W3:Y:S04]  /*0320*/  LDG.E.64.CONSTANT R36, desc[UR4][R12.64+0x8] ;  /* 0x000008040c247981 */ /* 0x000ee8000c1e9b00 */
[----:B------:R-:W3:Y:S01]  /*0330*/  LDG.E.64.CONSTANT R34, desc[UR4][R34.64] ;  /* 0x0000000422227981 */ /* 0x000ee2000c1e9b00 */
[----:B------:R-:W-:Y:S01]  /*0340*/  IMAD.WIDE.U32 R28, R43, 0x8, R32 ;  /* 0x000000082b1c7825 */ /* 0x000fe200078e0020 */
[----:B------:R-:W-:Y:S01]  /*0350*/  UMOV UR6, 0x9999999a ;  /* 0x9999999a00067882 */ /* 0x000fe20000000000 */
[----:B------:R-:W-:-:S04]  /*0360*/  UMOV UR7, 0x3fc99999 ;  /* 0x3fc9999900077882 */ /* 0x000fc80000000000 */
[----:B------:R-:W3:Y:S01]  /*0370*/  LDG.E.64.CONSTANT R28, desc[UR4][R28.64] ;  /* 0x000000041c1c7981 */ /* 0x000ee2000c1e9b00 */
[----:B------:R-:W-:Y:S01]  /*0380*/  IADD3 R53, PT, PT, R0, -0x3, RZ ;  /* 0xfffffffd00357810 */ /* 0x000fe20007ffe0ff */
[----:B--2---:R-:W-:-:S08]  /*0390*/  DADD R44, R24, -R16 ;  /* 0x00000000182c7229 */ /* 0x004fd00000000810 */
[----:B------:R-:W-:Y:S02]  /*03a0*/  DMUL R44, R44, UR6 ;  /* 0x000000062c2c7c28 */ /* 0x000fe40008000000 */
[----:B----4-:R-:W-:Y:S01]  /*03b0*/  DADD R30, R50, -R38 ;  /* 0x00000000321e7229 */ /* 0x010fe20000000826 */
[----:B------:R-:W-:Y:S01]  /*03c0*/  UMOV UR7, 0x3fe99999 ;  /* 0x3fe9999900077882 */ /* 0x000fe20000000000 */
[----:B-----5:R-:W-:-:S06]  /*03d0*/  DMUL R16, R16, R6 ;  /* 0x0000000610107228 */ /* 0x020fcc0000000000 */
[----:B------:R-:W-:Y:S01]  /*03e0*/  DFMA R44, R30, UR6, -R44 ;  /* 0x000000061e2c7c2b */ /* 0x000fe2000800082c */
[C---:B------:R-:W-:Y:S01]  /*03f0*/  IMAD.WIDE.U32 R30, R53.reuse, 0x8, R26 ;  /* 0x00000008351e7825 */ /* 0x040fe200078e001a */
[----:B------:R-:W-:Y:S01]  /*0400*/  DFMA R16, R24, R8, -R16 ;  /* 0x000000081810722b */ /* 0x000fe20000000810 */
[----:B------:R-:W2:Y:S04]  /*0410*/  LDG.E.64.CONSTANT R24, desc[UR4][R40.64+0x18] ;  /* 0x0000180428187981 */ /* 0x000ea8000c1e9b00 */
[----:B------:R-:W2:Y:S01]  /*0420*/  LDG.E.64.CONSTANT R30, desc[UR4][R30.64] ;  /* 0x000000041e1e7981 */ /* 0x000ea2000c1e9b00 */
[----:B---3--:R-:W-:Y:S01]  /*0430*/  DMUL R38, R38, R48 ;  /* 0x0000003026267228 */ /* 0x008fe20000000000 */
[----:B------:R-:W-:Y:S01]  /*0440*/  UMOV UR12, 0x9999999a ;  /* 0x9999999a000c7882 */ /* 0x000fe20000000000 */
[----:B------:R-:W-:Y:S01]  /*0450*/  UMOV UR13, 0x3fc99999 ;  /* 0x3fc99999000d7882 */ /* 0x000fe20000000000 */
[----:B------:R-:W-:Y:S01]  /*0460*/  IADD3 R52, PT, PT, R0, -0x4, RZ ;  /* 0xfffffffc00347810 */ /* 0x000fe20007ffe0ff */
[----:B------:R-:W3:Y:S01]  /*0470*/  LDG.E.64.CONSTANT R40, desc[UR4][R40.64+0x20] ;  /* 0x0000200428287981 */ /* 0x000ee2000c1e9b00 */
[----:B------:R-:W-:Y:S01]  /*0480*/  DADD R18, R16, R18 ;  /* 0x0000000010127229 */ /* 0x000fe20000000012 */
[----:B------:R-:W-:-:S06]  /*0490*/  IMAD.WIDE.U32 R16, R53, 0x8, R20 ;  /* 0x0000000835107825 */ /* 0x000fcc00078e0014 */
[----:B------:R-:W4:Y:S01]  /*04a0*/  LDG.E.64.CONSTANT R16, desc[UR4][R16.64] ;  /* 0x0000000410107981 */ /* 0x000f22000c1e9b00 */
[----:B------:R-:W-:Y:S02]  /*04b0*/  DFMA R38, R50, R14, -R38 ;  /* 0x0000000e3226722b */ /* 0x000fe40000000826 */
[----:B------:R-:W-:Y:S01]  /*04c0*/  DADD R34, R18, -R34 ;  /* 0x0000000012227229 */ /* 0x000fe20000000822 */
[----:B------:R-:W5:Y:S05]  /*04d0*/  LDG.E.64.CONSTANT R18, desc[UR4][R22.64+0x18] ;  /* 0x0000180416127981 */ /* 0x000f6a000c1e9b00 */
[----:B------:R-:W-:Y:S02]  /*04e0*/  DADD R36, R38, R36 ;  /* 0x0000000026247229 */ /* 0x000fe40000000024 */
[----:B------:R-:W-:Y:S01]  /*04f0*/  DMUL R34, R34, UR12 ;  /* 0x0000000c22227c28 */ /* 0x000fe20008000000 */
[----:B------:R-:W-:Y:S01]  /*0500*/  IADD3 R39, PT, PT, R0, -0x4, RZ ;  /* 0xfffffffc00277810 */ /* 0x000fe20007ffe0ff */
[----:B------:R-:W-:Y:S01]  /*0510*/  IMAD.WIDE.U32 R20, R52, 0x8, R20 ;  /* 0x0000000834147825 */ /* 0x000fe200078e0014 */
[----:B------:R-:W3:Y:S03]  /*0520*/  LDG.E.64.CONSTANT R22, desc[UR4][R22.64+0x20] ;  /* 0x0000200416167981 */ /* 0x000ee6000c1e9b00 */
[----:B------:R-:W-:Y:S01]  /*0530*/  DADD R28, R36, -R28 ;  /* 0x00000000241c7229 */ /* 0x000fe2000000081c */
[----:B------:R-:W-:Y:S01]  /*0540*/  IMAD.WIDE.U32 R26, R39, 0x8, R26 ;  /* 0x00000008271a7825 */ /* 0x000fe200078e001a */
[----:B------:R-:W3:Y:S04]  /*0550*/  LDG.E.64.CONSTANT R20, desc[UR4][R20.64] ;  /* 0x0000000414147981 */ /* 0x000ee8000c1e9b00 */
[----:B------:R-:W3:Y:S02]  /*0560*/  LDG.E.64.CONSTANT R38, desc[UR4][R12.64+0x18] ;  /* 0x000018040c267981 */ /* 0x000ee4000c1e9b00 */
[----:B------:R-:W-:Y:S01]  /*0570*/  DFMA R34, R28, UR6, -R34 ;  /* 0x000000061c227c2b */ /* 0x000fe20008000822 */
[----:B------:R-:W-:Y:S01]  /*0580*/  IMAD.WIDE.U32 R28, R53, 0x8, R32 ;  /* 0x00000008351c7825 */ /* 0x000fe200078e0020 */
[----:B------:R-:W3:Y:S05]  /*0590*/  LDG.E.64.CONSTANT R26, desc[UR4][R26.64] ;  /* 0x000000041a1a7981 */ /* 0x000eea000c1e9b00 */
[----:B------:R-:W3:Y:S01]  /*05a0*/  LDG.E.64.CONSTANT R28, desc[UR4][R28.64] ;  /* 0x000000041c1c7981 */ /* 0x000ee2000c1e9b00 */
[----:B------:R-:W-:Y:S01]  /*05b0*/  UMOV UR8, 0x6a7ef9db ;  /* 0x6a7ef9db00087882 */ /* 0x000fe20000000000 */
[----:B------:R-:W-:Y:S01]  /*05c0*/  UMOV UR9, 0x3fa374bc ;  /* 0x3fa374bc00097882 */ /* 0x000fe20000000000 */
[----:B--2---:R-:W-:-:S08]  /*05d0*/  DADD R36, R24, -R30 ;  /* 0x0000000018247229 */ /* 0x004fd0000000081e */
[----:B------:R-:W-:Y:S01]  /*05e0*/  DFMA R36, R36, UR8, R44 ;  /* 0x0000000824247c2b */ /* 0x000fe2000800002c */
[----:B------:R-:W2:Y:S01]  /*05f0*/  LDG.E.64.CONSTANT R44, desc[UR4][R12.64+0x20] ;  /* 0x000020040c2c7981 */ /* 0x000ea2000c1e9b00 */
[----:B----4-:R-:W-:-:S08]  /*0600*/  DMUL R30, R30, R16 ;  /* 0x000000101e1e7228 */ /* 0x010fd00000000000 */
[----:B-----5:R-:W-:Y:S01]  /*0610*/  DFMA R30, R24, R18, -R30 ;  /* 0x00000012181e722b */ /* 0x020fe2000000081e */
[----:B------:R-:W0:Y:S07]  /*0620*/  LDC.64 R24, c[0x0][0x3a8] ;  /* 0x0000ea00ff187b82 */ /* 0x000e2e0000000a00 */
[----:B---3--:R-:W-:Y:S02]  /*0630*/  DADD R38, R30, R38 ;  /* 0x000000001e267229 */ /* 0x008fe40000000026 */
[----:B------:R-:W-:Y:S01]  /*0640*/  DMUL R30, R26, R20 ;  /* 0x000000141a1e7228 */ /* 0x000fe20000000000 */
[----:B0-----:R-:W-:-:S05]  /*0650*/  IMAD.WIDE.U32 R24, R2, 0xb9480, R24 ;  /* 0x000b948002187825 */ /* 0x001fca00078e0018 */
[----:B------:R-:W-:Y:S01]  /*0660*/  DADD R28, R38, -R28 ;  /* 0x00000000261c7229 */ /* 0x000fe2000000081c */
[----:B------:R-:W-:Y:S01]  /*0670*/  IMAD.WIDE.U32 R38, R3, 0x9a0, R24 ;  /* 0x000009a003267825 */ /* 0x000fe200078e0018 */
[C---:B------:R-:W-:Y:S02]  /*0680*/  DADD R26, R40.reuse, -R26 ;  /* 0x00000000281a7229 */ /* 0x040fe4000000081a */
[----:B------:R-:W-:Y:S01]  /*0690*/  DFMA R30, R40, R22, -R30 ;  /* 0x00000016281e722b */ /* 0x000fe2000000081e */
[----:B------:R-:W-:-:S03]  /*06a0*/  IMAD.WIDE.U32 R40, R43, 0x8, R38 ;  /* 0x000000082b287825 */ /* 0x000fc600078e0026 */
[----:B------:R-:W-:Y:S01]  /*06b0*/  DFMA R28, R28, UR8, R34 ;  /* 0x000000081c1c7c2b */ /* 0x000fe20008000022 */
[----:B------:R-:W-:Y:S01]  /*06c0*/  IMAD.WIDE.U32 R34, R47, 0x8, R38 ;  /* 0x000000082f227825 */ /* 0x000fe200078e0026 */
[----:B------:R-:W3:Y:S05]  /*06d0*/  LDG.E.64.CONSTANT R50, desc[UR4][R40.64] ;  /* 0x0000000428327981 */ /* 0x000eea000c1e9b00 */
[----:B------:R-:W4:Y:S01]  /*06e0*/  LDG.E.64.CONSTANT R34, desc[UR4][R34.64] ;  /* 0x0000000422227981 */ /* 0x000f22000c1e9b00 */
[----:B------:R-:W-:Y:S01]  /*06f0*/  UMOV UR10, 0x3126e979 ;  /* 0x3126e979000a7882 */ /* 0x000fe20000000000 */
[----:B------:R-:W-:Y:S02]  /*0700*/  UMOV UR11, 0x3f6cac08 ;  /* 0x3f6cac08000b7882 */ /* 0x000fe40000000000 */
[----:B------:R-:W-:-:S02]  /*0710*/  DFMA R26, R26, -UR10, R36 ;  /* 0x8000000a1a1a7c2b */ /* 0x000fc40008000024 */
[----:B--2---:R-:W-:Y:S01]  /*0720*/  DADD R44, R30, R44 ;  /* 0x000000001e2c7229 */ /* 0x004fe2000000002c */
[----:B------:R-:W-:-:S05]  /*0730*/  IMAD.WIDE.U32 R30, R0, 0x8, R38 ;  /* 0x00000008001e7825 */ /* 0x000fca00078e0026 */
[----:B------:R-:W2:Y:S04]  /*0740*/  LDG.E.64.CONSTANT R40, desc[UR4][R30.64+0x8] ;  /* 0x000008041e287981 */ /* 0x000ea8000c1e9b00 */
[----:B------:R-:W5:Y:S01]  /*0750*/  LDG.E.64.CONSTANT R36, desc[UR4][R30.64+0x10] ;  /* 0x000010041e247981 */ /* 0x000f62000c1e9b00 */
[----:B---3--:R-:W-:Y:S02]  /*0760*/  DMUL R50, R48, R50 ;  /* 0x0000003230327228 */ /* 0x008fe40000000000 */
[----:B----4-:R-:W-:Y:S01]  /*0770*/  DMUL R34, R6, R34 ;  /* 0x0000002206227228 */ /* 0x010fe20000000000 */
[----:B------:R-:W-:-:S06]  /*0780*/  IMAD.WIDE.U32 R32, R52, 0x8, R32 ;  /* 0x0000000834207825 */ /* 0x000fcc00078e0020 */
[----:B------:R-:W3:Y:S01]  /*0790*/  LDG.E.64.CONSTANT R32, desc[UR4][R32.64] ;  /* 0x0000000420207981 */ /* 0x000ee2000c1e9b00 */
[----:B--2---:R-:W-:Y:S01]  /*07a0*/  DFMA R50, R14, R40, -R50 ;  /* 0x000000280e32722b */ /* 0x004fe20000000832 */
[----:B------:R-:W-:Y:S01]  /*07b0*/  IMAD.WIDE.U32 R40, R53, 0x8, R38 ;  /* 0x0000000835287825 */ /* 0x000fe200078e0026 */
[----:B-----5:R-:W-:-:S04]  /*07c0*/  DFMA R36, R8, R36, -R34 ;  /* 0x000000240824722b */ /* 0x020fc80000000822 */
[----:B------:R-:W2:Y:S04]  /*07d0*/  LDG.E.64.CONSTANT R34, desc[UR4][R40.64] ;  /* 0x0000000428227981 */ /* 0x000ea8000c1e9b00 */
[----:B------:R-:W4:Y:S01]  /*07e0*/  LDG.E.64.CONSTANT R40, desc[UR4][R30.64+0x18] ;  /* 0x000018041e287981 */ /* 0x000f22000c1e9b00 */
[----:B------:R-:W-:-:S08]  /*07f0*/  DMUL R36, R36, UR12 ;  /* 0x0000000c24247c28 */ /* 0x000fd00008000000 */
[----:B------:R-:W-:Y:S01]  /*0800*/  DFMA R36, R50, UR6, -R36 ;  /* 0x0000000632247c2b */ /* 0x000fe20008000824 */
[----:B------:R-:W-:Y:S01]  /*0810*/  IMAD.WIDE.U32 R50, R52, 0x8, R38 ;  /* 0x0000000834327825 */ /* 0x000fe200078e0026 */
[----:B---3--:R-:W-:-:S04]  /*0820*/  DADD R32, R44, -R32 ;  /* 0x000000002c207229 */ /* 0x008fc80000000820 */
[----:B------:R-:W3:Y:S01]  /*0830*/  LDG.E.64.CONSTANT R44, desc[UR4][R50.64] ;  /* 0x00000004322c7981 */ /* 0x000ee2000c1e9b00 */
[----:B--2---:R-:W-:-:S08]  /*0840*/  DMUL R34, R16, R34 ;  /* 0x0000002210227228 */ /* 0x004fd00000000000 */
[----:B----4-:R-:W-:Y:S02]  /*0850*/  DFMA R40, R18, R40, -R34 ;  /* 0x000000281228722b */ /* 0x010fe40000000822 */
[----:B------:R-:W0:Y:S06]  /*0860*/  LDC.64 R34, c[0x0][0x3b0] ;  /* 0x0000ec00ff227b82 */ /* 0x000e2c0000000a00 */
[----:B------:R-:W-:Y:S01]  /*0870*/  DFMA R36, R40, UR8, R36 ;  /* 0x0000000828247c2b */ /* 0x000fe20008000024 */
[----:B0-----:R-:W-:-:S04]  /*0880*/  IMAD.WIDE.U32 R34, R2, 0xb9480, R34 ;  /* 0x000b948002227825 */ /* 0x001fc800078e0022 */
[----:B------:R-:W-:-:S04]  /*0890*/  IMAD.WIDE.U32 R38, R3, 0x9a0, R34 ;  /* 0x000009a003267825 */ /* 0x000fc800078e0022 */
[--C-:B------:R-:W-:Y:S02]  /*08a0*/  IMAD.WIDE.U32 R40, R43, 0x8, R38.reuse ;  /* 0x000000082b287825 */ /* 0x100fe400078e0026 */
[----:B------:R-:W2:Y:S04]  /*08b0*/  LDG.E.64.CONSTANT R42, desc[UR4][R30.64+0x20] ;  /* 0x000020041e2a7981 */ /* 0x000ea8000c1e9b00 */
[----:B------:R-:W4:Y:S01]  /*08c0*/  LDG.E.64.CONSTANT R40, desc[UR4][R40.64] ;  /* 0x0000000428287981 */ /* 0x000f22000c1e9b00 */
[----:B---3--:R-:W-:Y:S02]  /*08d0*/  DMUL R44, R20, R44 ;  /* 0x0000002c142c7228 */ /* 0x008fe40000000000 */
[----:B----4-:R-:W-:Y:S01]  /*08e0*/  DMUL R40, R48, R40 ;  /* 0x0000002830287228 */ /* 0x010fe20000000000 */
[----:B------:R-:W-:-:S05]  /*08f0*/  IMAD.WIDE.U32 R48, R47, 0x8, R38 ;  /* 0x000000082f307825 */ /* 0x000fca00078e0026 */
[----:B------:R-:W3:Y:S01]  /*0900*/  LDG.E.64.CONSTANT R46, desc[UR4][R48.64] ;  /* 0x00000004302e7981 */ /* 0x000ee2000c1e9b00 */
[----:B--2---:R-:W-:Y:S01]  /*0910*/  DFMA R42, R22, R42, -R44 ;  /* 0x0000002a162a722b */ /* 0x004fe2000000082c */
[----:B------:R-:W-:-:S05]  /*0920*/  IMAD.WIDE.U32 R44, R0, 0x8, R38 ;  /* 0x00000008002c7825 */ /* 0x000fca00078e0026 */
[----:B------:R-:W2:Y:S04]  /*0930*/  LDG.E.64.CONSTANT R50, desc[UR4][R44.64+0x10] ;  /* 0x000010042c327981 */ /* 0x000ea8000c1e9b00 */
[----:B------:R-:W4:Y:S01]  /*0940*/  LDG.E.64.CONSTANT R48, desc[UR4][R44.64+0x8] ;  /* 0x000008042c307981 */ /* 0x000f22000c1e9b00 */
[----:B---3--:R-:W-:Y:S01]  /*0950*/  DMUL R46, R6, R46 ;  /* 0x0000002e062e7228 */ /* 0x008fe20000000000 */
[----:B------:R-:W-:-:S06]  /*0960*/  IMAD.WIDE.U32 R6, R53, 0x8, R38 ;  /* 0x0000000835067825 */ /* 0x000fcc00078e0026 */
[----:B------:R-:W3:Y:S01]  /*0970*/  LDG.E.64.CONSTANT R6, desc[UR4][R6.64] ;  /* 0x0000000406067981 */ /* 0x000ee2000c1e9b00 */
[----:B----4-:R-:W-:Y:S01]  /*0980*/  DFMA R40, R14, R48, -R40 ;  /* 0x000000300e28722b */ /* 0x010fe20000000828 */
[----:B------:R-:W-:Y:S01]  /*0990*/  IMAD.WIDE.U32 R14, R52, 0x8, R38 ;  /* 0x00000008340e7825 */ /* 0x000fe200078e0026 */
[----:B--2---:R-:W-:Y:S01]  /*09a0*/  DFMA R46, R8, R50, -R46 ;  /* 0x00000032082e722b */ /* 0x004fe2000000082e */
[----:B------:R-:W2:Y:S01]  /*09b0*/  LDG.E.64.CONSTANT R38, desc[UR4][R44.64+0x18] ;  /* 0x000018042c267981 */ /* 0x000ea2000c1e9b00 */
[----:B------:R-:W0:Y:S03]  /*09c0*/  LDC.64 R8, c[0x0][0x3c0] ;  /* 0x0000f000ff087b82 */ /* 0x000e260000000a00 */
[----:B------:R-:W4:Y:S04]  /*09d0*/  LDG.E.64.CONSTANT R14, desc[UR4][R14.64] ;  /* 0x000000040e0e7981 */ /* 0x000f28000c1e9b00 */
[----:B------:R-:W5:Y:S04]  /*09e0*/  LDG.E.64.CONSTANT R50, desc[UR4][R44.64+0x20] ;  /* 0x000020042c327981 */ /* 0x000f68000c1e9b00 */
[----:B------:R-:W5:Y:S01]  /*09f0*/  LDG.E.64.CONSTANT R48, desc[UR4][R12.64+0x9a0] ;  /* 0x0009a0040c307981 */ /* 0x000f62000c1e9b00 */
[----:B0-----:R-:W-:Y:S01]  /*0a00*/  IMAD.WIDE.U32 R8, R2, 0xb9480, R8 ;  /* 0x000b948002087825 */ /* 0x001fe200078e0008 */
[----:B---3--:R-:W-:Y:S01]  /*0a10*/  DMUL R16, R16, R6 ;  /* 0x0000000610107228 */ /* 0x008fe20000000000 */
[----:B------:R-:W-:-:S07]  /*0a20*/  IADD3 R7, PT, PT, R3, -0x1, RZ ;  /* 0xffffffff03077810 */ /* 0x000fce0007ffe0ff */
[----:B--2---:R-:W-:Y:S01]  /*0a30*/  DFMA R18, R18, R38, -R16 ;  /* 0x000000261212722b */ /* 0x004fe20000000810 */
[----:B------:R-:W-:Y:S01]  /*0a40*/  IADD3 R17, PT, PT, R3, -0x1, RZ ;  /* 0xffffffff03117810 */ /* 0x000fe20007ffe0ff */
[----:B------:R-:W-:Y:S01]  /*0a50*/  IMAD.WIDE.U32 R38, R7, 0x9a0, R8 ;  /* 0x000009a007267825 */ /* 0x000fe200078e0008 */
[----:B----4-:R-:W-:-:S03]  /*0a60*/  DMUL R20, R20, R14 ;  /* 0x0000000e14147228 */ /* 0x010fc60000000000 */
[----:B------:R-:W-:-:S04]  /*0a70*/  IMAD.WIDE.U32 R16, R17, 0x9a0, R24 ;  /* 0x000009a011107825 */ /* 0x000fc800078e0018 */
[C---:B------:R-:W-:Y:S01]  /*0a80*/  IMAD.WIDE.U32 R14, R0.reuse, 0x8, R16 ;  /* 0x00000008000e7825 */ /* 0x040fe200078e0010 */
[----:B-----5:R-:W-:Y:S01]  /*0a90*/  DFMA R50, R22, R50, -R20 ;  /* 0x000000321632722b */ /* 0x020fe20000000814 */
[----:B------:R-:W2:Y:S02]  /*0aa0*/  LDG.E.64.CONSTANT R22, desc[UR4][R30.64+0x9a0] ;  /* 0x0009a0041e167981 */ /* 0x000ea4000c1e9b00 */
[C---:B------:R-:W-:Y:S02]  /*0ab0*/  IMAD.WIDE.U32 R16, R0.reuse, 0x8, R38 ;  /* 0x0000000800107825 */ /* 0x040fe400078e0026 */
[----:B------:R-:W3:Y:S02]  /*0ac0*/  LDG.E.64.CONSTANT R14, desc[UR4][R14.64] ;  /* 0x000000040e0e7981 */ /* 0x000ee4000c1e9b00 */
[----:B------:R-:W-:Y:S02]  /*0ad0*/  IMAD.WIDE.U32 R20, R3, 0x9a0, R8 ;  /* 0x000009a003147825 */ /* 0x000fe400078e0008 */
[----:B------:R-:W3:Y:S02]  /*0ae0*/  LDG.E.64.CONSTANT R16, desc[UR4][R16.64] ;  /* 0x0000000410107981 */ /* 0x000ee4000c1e9b00 */
[----:B------:R-:W-:-:S05]  /*0af0*/  IMAD.WIDE.U32 R20, R0, 0x8, R20 ;  /* 0x0000000800147825 */ /* 0x000fca00078e0014 */
[----:B------:R-:W4:Y:S01]  /*0b00*/  LDG.E.64.CONSTANT R38, desc[UR4][R20.64+0x9a0] ;  /* 0x0009a00414267981 */ /* 0x000f22000c1e9b00 */
[----:B------:R-:W-:Y:S01]  /*0b10*/  DMUL R46, R46, UR12 ;  /* 0x0000000c2e2e7c28 */ /* 0x000fe20008000000 */
[----:B------:R-:W-:Y:S01]  /*0b20*/  UMOV UR14, 0x6a7ef9db ;  /* 0x6a7ef9db000e7882 */ /* 0x000fe20000000000 */
[----:B------:R-:W-:-:S06]  /*0b30*/  UMOV UR15, 0x3fa374bc ;  /* 0x3fa374bc000f7882 */ /* 0x000fcc0000000000 */
[----:B------:R-:W-:Y:S02]  /*0b40*/  DFMA R40, R40, UR6, -R46 ;  /* 0x0000000628287c2b */ /* 0x000fe4000800082e */
[----:B------:R-:W-:Y:S01]  /*0b50*/  DFMA R28, R32, -UR10, R28 ;  /* 0x8000000a201c7c2b */ /* 0x000fe2000800001c */
[----:B------:R-:W-:-:S05]  /*0b60*/  IADD3 R33, PT, PT, R3, -0x2, RZ ;  /* 0xfffffffe03217810 */ /* 0x000fca0007ffe0ff */
[----:B------:R-:W-:Y:S01]  /*0b70*/  DFMA R18, R18, UR14, R40 ;  /* 0x0000000e12127c2b */ /* 0x000fe20008000028 */
[----:B------:R-:W-:Y:S01]  /*0b80*/  IADD3 R41, PT, PT, R3, -0x2, RZ ;  /* 0xfffffffe03297810 */ /* 0x000fe20007ffe0ff */
[----:B------:R-:W-:Y:S01]  /*0b90*/  DFMA R36, R42, -UR10, R36 ;  /* 0x8000000a2a247c2b */ /* 0x000fe20008000024 */
[----:B------:R-:W-:-:S04]  /*0ba0*/  IMAD.WIDE.U32 R32, R33, 0x9a0, R24 ;  /* 0x000009a021207825 */ /* 0x000fc800078e0018 */
[----:B------:R-:W-:-:S04]  /*0bb0*/  IMAD.WIDE.U32 R42, R7, 0x9a0, R10 ;  /* 0x000009a0072a7825 */ /* 0x000fc800078e000a */
[----:B------:R-:W-:-:S04]  /*0bc0*/  IMAD.WIDE.U32 R6, R41, 0x9a0, R8 ;  /* 0x000009a029067825 */ /* 0x000fc800078e0008 */
[----:B------:R-:W-:-:S04]  /*0bd0*/  IMAD.WIDE.U32 R42, R0, 0x8, R42 ;  /* 0x00000008002a7825 */ /* 0x000fc800078e002a */
[C---:B------:R-:W-:Y:S02]  /*0be0*/  IMAD.WIDE.U32 R32, R0.reuse, 0x8, R32 ;  /* 0x0000000800207825 */ /* 0x040fe400078e0020 */
[----:B------:R-:W5:Y:S02]  /*0bf0*/  LDG.E.64.CONSTANT R42, desc[UR4][R42.64] ;  /* 0x000000042a2a7981 */ /* 0x000f64000c1e9b00 */
[----:B------:R-:W-:Y:S02]  /*0c00*/  IMAD.WIDE.U32 R6, R0, 0x8, R6 ;  /* 0x0000000800067825 */ /* 0x000fe400078e0006 */
[----:B------:R-:W5:Y:S04]  /*0c10*/  LDG.E.64.CONSTANT R32, desc[UR4][R32.64] ;  /* 0x0000000420207981 */ /* 0x000f68000c1e9b00 */
[----:B------:R-:W5:Y:S01]  /*0c20*/  LDG.E.64.CONSTANT R6, desc[UR4][R6.64] ;  /* 0x0000000406067981 */ /* 0x000f62000c1e9b00 */
[----:B------:R-:W-:-:S02]  /*0c30*/  DFMA R50, R50, -UR10, R18 ;  /* 0x8000000a32327c2b */ /* 0x000fc40008000012 */
[----:B---3--:R-:W-:Y:S02]  /*0c40*/  DMUL R46, R14, R16 ;  /* 0x000000100e2e7228 */ /* 0x008fe40000000000 */
[C---:B--2---:R-:W-:Y:S01]  /*0c50*/  DADD R18, R22.reuse, -R14 ;  /* 0x0000000016127229 */ /* 0x044fe2000000080e */
[----:B------:R-:W2:Y:S05]  /*0c60*/  LDG.E.64.CONSTANT R14, desc[UR4][R20.64+0x1340] ;  /* 0x00134004140e7981 */ /* 0x000eaa000c1e9b00 */
[----:B----4-:R-:W-:Y:S02]  /*0c70*/  DFMA R22, R22, R38, -R46 ;  /* 0x000000261616722b */ /* 0x010fe4000000082e */
[----:B------:R-:W3:Y:S06]  /*0c80*/  LDG.E.64.CONSTANT R46, desc[UR4][R30.64+0x1340] ;  /* 0x001340041e2e7981 */ /* 0x000eec000c1e9b00 */
[----:B------:R-:W-:Y:S01]  /*0c90*/  DADD R22, R22, R48 ;  /* 0x0000000016167229 */ /* 0x000fe20000000030 */
[----:B------:R-:W4:Y:S01]  /*0ca0*/  LDG.E.64.CONSTANT R48, desc[UR4][R12.64+0x1340] ;  /* 0x001340040c307981 */ /* 0x000f22000c1e9b00 */
[----:B------:R-:W-:-:S04]  /*0cb0*/  IMAD.WIDE.U32 R40, R41, 0x9a0, R10 ;  /* 0x000009a029287825 */ /* 0x000fc800078e000a */
[----:B------:R-:W-:-:S05]  /*0cc0*/  IMAD.WIDE.U32 R52, R0, 0x8, R40 ;  /* 0x0000000800347825 */ /* 0x000fca00078e0028 */
[----:B------:R0:W4:Y:S02]  /*0cd0*/  LDG.E.64.CONSTANT R40, desc[UR4][R52.64] ;  /* 0x0000000434287981 */ /* 0x000124000c1e9b00 */
[----:B0-----:R-:W-:Y:S01]  /*0ce0*/  IADD3 R53, PT, PT, R3, -0x3, RZ ;  /* 0xfffffffd03357810 */ /* 0x001fe20007ffe0ff */
[----:B-----5:R-:W-:Y:S02]  /*0cf0*/  DADD R22, R22, -R42 ;  /* 0x0000000016167229 */ /* 0x020fe4000000082a */
[----:B------:R-:W-:Y:S02]  /*0d00*/  DMUL R42, R32, R6 ;  /* 0x00000006202a7228 */ /* 0x000fe40000000000 */
[----:B---3--:R-:W-:-:S06]  /*0d10*/  DADD R32, R46, -R32 ;  /* 0x000000002e207229 */ /* 0x008fcc0000000820 */
[----:B--2---:R-:W-:Y:S01]  /*0d20*/  DFMA R46, R46, R14, -R42 ;  /* 0x0000000e2e2e722b */ /* 0x004fe2000000082a */
[----:B------:R-:W-:-:S04]  /*0d30*/  IMAD.WIDE.U32 R42, R53, 0x9a0, R24 ;  /* 0x000009a0352a7825 */ /* 0x000fc800078e0018 */
[----:B------:R-:W-:-:S03]  /*0d40*/  IMAD.WIDE.U32 R42, R0, 0x8, R42 ;  /* 0x00000008002a7825 */ /* 0x000fc600078e002a */
[----:B----4-:R-:W-:Y:S01]  /*0d50*/  DADD R46, R46, R48 ;  /* 0x000000002e2e7229 */ /* 0x010fe20000000030 */
[----:B------:R-:W2:Y:S04]  /*0d60*/  LDG.E.64.CONSTANT R48, desc[UR4][R30.64+0x1ce0] ;  /* 0x001ce0041e307981 */ /* 0x000ea8000c1e9b00 */
[----:B------:R-:W2:Y:S03]  /*0d70*/  LDG.E.64.CONSTANT R42, desc[UR4][R42.64] ;  /* 0x000000042a2a7981 */ /* 0x000ea6000c1e9b00 */
[----:B------:R-:W-:Y:S02]  /*0d80*/  DADD R40, R46, -R40 ;  /* 0x000000002e287229 */ /* 0x000fe40000000828 */
[----:B------:R-:W-:Y:S01]  /*0d90*/  DMUL R32, R32, UR12 ;  /* 0x0000000c20207c28 */ /* 0x000fe20008000000 */
[----:B------:R-:W3:Y:S04]  /*0da0*/  LDG.E.64.CONSTANT R46, desc[UR4][R12.64+0x1ce0] ;  /* 0x001ce0040c2e7981 */ /* 0x000ee8000c1e9b00 */
[----:B------:R-:W4:Y:S01]  /*0db0*/  LDG.E.64.CONSTANT R30, desc[UR4][R30.64+0x2680] ;  /* 0x002680041e1e7981 */ /* 0x000f22000c1e9b00 */
[----:B------:R-:W-:-:S02]  /*0dc0*/  DMUL R40, R40, UR12 ;  /* 0x0000000c28287c28 */ /* 0x000fc40008000000 */
[----:B------:R-:W-:Y:S01]  /*0dd0*/  DFMA R32, R18, UR6, -R32 ;  /* 0x0000000612207c2b */ /* 0x000fe20008000820 */
[----:B------:R-:W5:Y:S05]  /*0de0*/  LDG.E.64.CONSTANT R12, desc[UR4][R12.64+0x2680] ;  /* 0x002680040c0c7981 */ /* 0x000f6a000c1e9b00 */
[----:B------:R-:W-:Y:S01]  /*0df0*/  DFMA R18, R22, UR6, -R40 ;  /* 0x0000000616127c2b */ /* 0x000fe20008000828 */
[----:B------:R-:W-:-:S04]  /*0e00*/  IMAD.WIDE.U32 R22, R53, 0x9a0, R8 ;  /* 0x000009a035167825 */ /* 0x000fc800078e0008 */
[----:B------:R-:W-:-:S06]  /*0e10*/  IMAD.WIDE.U32 R40, R0, 0x8, R22 ;  /* 0x0000000800287825 */ /* 0x000fcc00078e0016 */
[----:B------:R-:W3:Y:S01]  /*0e20*/  LDG.E.64.CONSTANT R40, desc[UR4][R40.64] ;  /* 0x0000000428287981 */ /* 0x000ee2000c1e9b00 */
[----:B--2---:R-:W-:-:S08]  /*0e30*/  DADD R22, R48, -R42 ;  /* 0x0000000030167229 */ /* 0x004fd0000000082a */
[----:B------:R-:W-:Y:S01]  /*0e40*/  DFMA R22, R22, UR14, R32 ;  /* 0x0000000e16167c2b */ /* 0x000fe20008000020 */
[----:B------:R-:W2:Y:S04]  /*0e50*/  LDG.E.64.CONSTANT R32, desc[UR4][R20.64+0x1ce0] ;  /* 0x001ce00414207981 */ /* 0x000ea8000c1e9b00 */
[----:B------:R-:W5:Y:S01]  /*0e60*/  LDG.E.64.CONSTANT R20, desc[UR4][R20.64+0x2680] ;  /* 0x0026800414147981 */ /* 0x000f62000c1e9b00 */
[----:B---3--:R-:W-:-:S08]  /*0e70*/  DMUL R42, R42, R40 ;  /* 0x000000282a2a7228 */ /* 0x008fd00000000000 */
[----:B--2---:R-:W-:Y:S01]  /*0e80*/  DFMA R42, R48, R32, -R42 ;  /* 0x00000020302a722b */ /* 0x004fe2000000082a */
[----:B------:R-:W-:-:S07]  /*0e90*/  IADD3 R49, PT, PT, R3, -0x4, RZ ;  /* 0xfffffffc03317810 */ /* 0x000fce0007ffe0ff */
[----:B------:R-:W-:Y:S01]  /*0ea0*/  DADD R46, R42, R46 ;  /* 0x000000002a2e7229 */ /* 0x000fe2000000002e */
[----:B------:R-:W-:-:S04]  /*0eb0*/  IMAD.WIDE.U32 R24, R49, 0x9a0, R24 ;  /* 0x000009a031187825 */ /* 0x000fc800078e0018 */
[----:B------:R-:W-:-:S04]  /*0ec0*/  IMAD.WIDE.U32 R42, R53, 0x9a0, R10 ;  /* 0x000009a0352a7825 */ /* 0x000fc800078e000a */
[----:B------:R-:W-:-:S04]  /*0ed0*/  IMAD.WIDE.U32 R8, R49, 0x9a0, R8 ;  /* 0x000009a031087825 */ /* 0x000fc800078e0008 */
[----:B------:R-:W-:-:S04]  /*0ee0*/  IMAD.WIDE.U32 R42, R0, 0x8, R42 ;  /* 0x00000008002a7825 */ /* 0x000fc800078e002a */
[C---:B------:R-:W-:Y:S02]  /*0ef0*/  IMAD.WIDE.U32 R24, R0.reuse, 0x8, R24 ;  /* 0x0000000800187825 */ /* 0x040fe400078e0018 */
[----:B------:R-:W2:Y:S02]  /*0f00*/  LDG.E.64.CONSTANT R42, desc[UR4][R42.64] ;  /* 0x000000042a2a7981 */ /* 0x000ea4000c1e9b00 */
[----:B------:R-:W-:Y:S02]  /*0f10*/  IMAD.WIDE.U32 R8, R0, 0x8, R8 ;  /* 0x0000000800087825 */ /* 0x000fe400078e0008 */
[----:B------:R-:W3:Y:S04]  /*0f20*/  LDG.E.64.CONSTANT R24, desc[UR4][R24.64] ;  /* 0x0000000418187981 */ /* 0x000ee8000c1e9b00 */
[----:B------:R-:W3:Y:S01]  /*0f30*/  LDG.E.64.CONSTANT R8, desc[UR4][R8.64] ;  /* 0x0000000408087981 */ /* 0x000ee2000c1e9b00 */
[----:B------:R-:W-:-:S04]  /*0f40*/  IMAD.WIDE.U32 R10, R49, 0x9a0, R10 ;  /* 0x000009a0310a7825 */ /* 0x000fc800078e000a */
[----:B------:R-:W-:-:S06]  /*0f50*/  IMAD.WIDE.U32 R10, R0, 0x8, R10 ;  /* 0x00000008000a7825 */ /* 0x000fcc00078e000a */
[----:B------:R-:W5:Y:S01]  /*0f60*/  LDG.E.64.CONSTANT R10, desc[UR4][R10.64] ;  /* 0x000000040a0a7981 */ /* 0x000f62000c1e9b00 */
[----:B--2---:R-:W-:Y:S02]  /*0f70*/  DADD R52, R46, -R42 ;  /* 0x000000002e347229 */ /* 0x004fe4000000082a */
[----:B---3--:R-:W-:Y:S02]  /*0f80*/  DMUL R42, R24, R8 ;  /* 0x00000008182a7228 */ /* 0x008fe40000000000 */
[----:B----4-:R-:W-:-:S06]  /*0f90*/  DADD R46, R30, -R24 ;  /* 0x000000001e2e7229 */ /* 0x010fcc0000000818 */
[----:B-----5:R-:W-:Y:S01]  /*0fa0*/  DFMA R42, R30, R20, -R42 ;  /* 0x000000141e2a722b */ /* 0x020fe2000000082a */
[----:B------:R-:W-:-:S05]  /*0fb0*/  IADD3 R31, PT, PT, R3, -0x2, RZ ;  /* 0xfffffffe031f7810 */ /* 0x000fca0007ffe0ff */
[----:B------:R-:W-:Y:S01]  /*0fc0*/  IMAD.WIDE.U32 R30, R31, 0x9a0, R4 ;  /* 0x000009a01f1e7825 */ /* 0x000fe200078e0004 */
[----:B------:R-:W-:Y:S02]  /*0fd0*/  DFMA R22, R46, -UR10, R22 ;  /* 0x8000000a2e167c2b */ /* 0x000fe40008000016 */
[----:B------:R-:W-:Y:S01]  /*0fe0*/  DADD R46, R42, R12 ;  /* 0x000000002a2e7229 */ /* 0x000fe2000000000c */
[----:B------:R-:W-:-:S04]  /*0ff0*/  IMAD.WIDE.U32 R30, R0, 0x8, R30 ;  /* 0x00000008001e7825 */ /* 0x000fc800078e001e */
[C---:B------:R-:W-:Y:S01]  /*1000*/  IMAD.WIDE.U32 R12, R3.reuse, 0x9a0, R4 ;  /* 0x000009a0030c7825 */ /* 0x040fe200078e0004 */
[----:B------:R-:W2:Y:S01]  /*1010*/  LDG.E.64.CONSTANT R24, desc[UR4][R30.64] ;  /* 0x000000041e187981 */ /* 0x000ea2000c1e9b00 */
[----:B------:R-:W-:Y:S01]  /*1020*/  DFMA R18, R52, UR14, R18 ;  /* 0x0000000e34127c2b */ /* 0x000fe20008000012 */
[----:B------:R-:W-:Y:S01]  /*1030*/  IADD3 R53, PT, PT, R3, -0x1, RZ ;  /* 0xffffffff03357810 */ /* 0x000fe20007ffe0ff */
[----:B------:R-:W-:Y:S01]  /*1040*/  IMAD.WIDE.U32 R12, R0, 0x8, R12 ;  /* 0x00000008000c7825 */ /* 0x000fe200078e000c */
[----:B------:R-:W-:-:S03]  /*1050*/  DADD R46, R46, -R10 ;  /* 0x000000002e2e7229 */ /* 0x000fc6000000080a */
[----:B------:R-:W-:Y:S01]  /*1060*/  IMAD.WIDE.U32 R52, R53, 0x9a0, R4 ;  /* 0x000009a035347825 */ /* 0x000fe200078e0004 */
[----:B------:R-:W3:Y:S04]  /*1070*/  LDG.E.64.CONSTANT R10, desc[UR4][R12.64+0x1340] ;  /* 0x001340040c0a7981 */ /* 0x000ee8000c1e9b00 */
[----:B------:R-:W4:Y:S01]  /*1080*/  LDG.E.64.CONSTANT R30, desc[UR4][R12.64+0x9a0] ;  /* 0x0009a0040c1e7981 */ /* 0x000f22000c1e9b00 */
[----:B------:R-:W-:-:S05]  /*1090*/  IMAD.WIDE.U32 R52, R0, 0x8, R52 ;  /* 0x0000000800347825 */ /* 0x000fca00078e0034 */
[----:B------:R0:W5:Y:S02]  /*10a0*/  LDG.E.64.CONSTANT R42, desc[UR4][R52.64] ;  /* 0x00000004342a7981 */ /* 0x000164000c1e9b00 */
[----:B0-----:R-:W-:Y:S01]  /*10b0*/  IADD3 R53, PT, PT, R3, -0x3, RZ ;  /* 0xfffffffd03357810 */ /* 0x001fe20007ffe0ff */
[----:B--2---:R-:W-:-:S08]  /*10c0*/  DMUL R24, R6, R24 ;  /* 0x0000001806187228 */ /* 0x004fd00000000000 */
[----:B---3--:R-:W-:Y:S01]  /*10d0*/  DFMA R10, R14, R10, -R24 ;  /* 0x0000000a0e0a722b */ /* 0x008fe20000000818 */
[----:B------:R-:W-:-:S04]  /*10e0*/  IMAD.WIDE.U32 R24, R53, 0x9a0, R4 ;  /* 0x000009a035187825 */ /* 0x000fc800078e0004 */
[----:B------:R-:W-:Y:S01]  /*10f0*/  IMAD.WIDE.U32 R24, R0, 0x8, R24 ;  /* 0x0000000800187825 */ /* 0x000fe200078e0018 */
[----:B-----5:R-:W-:-:S05]  /*1100*/  DMUL R42, R16, R42 ;  /* 0x0000002a102a7228 */ /* 0x020fca0000000000 */
[----:B------:R-:W2:Y:S03]  /*1110*/  LDG.E.64.CONSTANT R24, desc[UR4][R24.64] ;  /* 0x0000000418187981 */ /* 0x000ea6000c1e9b00 */
[----:B----4-:R-:W-:Y:S01]  /*1120*/  DFMA R42, R38, R30, -R42 ;  /* 0x0000001e262a722b */ /* 0x010fe2000000082a */
[----:B------:R-:W3:Y:S01]  /*1130*/  LDG.E.64.CONSTANT R30, desc[UR4][R12.64+0x1ce0] ;  /* 0x001ce0040c1e7981 */ /* 0x000ee2000c1e9b00 */
[----:B------:R-:W-:Y:S02]  /*1140*/  UMOV UR7, 0x3fc99999 ;  /* 0x3fc9999900077882 */ /* 0x000fe40000000000 */
[----:B------:R-:W-:Y:S01]  /*1150*/  DMUL R10, R10, UR6 ;  /* 0x000000060a0a7c28 */ /* 0x000fe20008000000 */
[----:B------:R-:W-:Y:S01]  /*1160*/  UMOV UR8, 0x9999999a ;  /* 0x9999999a00087882 */ /* 0x000fe20000000000 */
[----:B------:R-:W-:Y:S01]  /*1170*/  UMOV UR9, 0x3fe99999 ;  /* 0x3fe9999900097882 */ /* 0x000fe20000000000 */
[----:B------:R-:W-:-:S04]  /*1180*/  IMAD.WIDE.U32 R52, R53, 0x9a0, R34 ;  /* 0x000009a035347825 */ /* 0x000fc800078e0022 */
[----:B------:R-:W-:Y:S01]  /*1190*/  IMAD.WIDE.U32 R4, R49, 0x9a0, R4 ;  /* 0x000009a031047825 */ /* 0x000fe200078e0004 */
[----:B------:R-:W-:Y:S01]  /*11a0*/  DFMA R10, R42, UR8, -R10 ;  /* 0x000000082a0a7c2b */ /* 0x000fe2000800080a */
[----:B------:R-:W4:Y:S04]  /*11b0*/  LDG.E.64.CONSTANT R12, desc[UR4][R12.64+0x2680] ;  /* 0x002680040c0c7981 */ /* 0x000f28000c1e9b00 */
[----:B------:R-:W5:Y:S01]  /*11c0*/  LDG.E.64.CONSTANT R42, desc[UR4][R44.64+0x9a0] ;  /* 0x0009a0042c2a7981 */ /* 0x000f62000c1e9b00 */
[----:B--2---:R-:W-:-:S08]  /*11d0*/  DMUL R24, R40, R24 ;  /* 0x0000001828187228 */ /* 0x004fd00000000000 */
[----:B---3--:R-:W-:Y:S01]  /*11e0*/  DFMA R24, R32, R30, -R24 ;  /* 0x0000001e2018722b */ /* 0x008fe20000000818 */
[----:B------:R-:W-:-:S05]  /*11f0*/  IADD3 R31, PT, PT, R3, -0x1, RZ ;  /* 0xffffffff031f7810 */ /* 0x000fca0007ffe0ff */
[----:B------:R-:W-:-:S04]  /*1200*/  IMAD.WIDE.U32 R30, R31, 0x9a0, R34 ;  /* 0x000009a01f1e7825 */ /* 0x000fc800078e0022 */
[----:B------:R-:W-:-:S06]  /*1210*/  IMAD.WIDE.U32 R30, R0, 0x8, R30 ;  /* 0x00000008001e7825 */ /* 0x000fcc00078e001e */
[----:B------:R-:W2:Y:S02]  /*1220*/  LDG.E.64.CONSTANT R30, desc[UR4][R30.64] ;  /* 0x000000041e1e7981 */ /* 0x000ea4000c1e9b00 */
[----:B--2---:R-:W-:Y:S01]  /*1230*/  DMUL R30, R16, R30 ;  /* 0x0000001e101e7228 */ /* 0x004fe20000000000 */
[----:B------:R-:W-:-:S05]  /*1240*/  IADD3 R17, PT, PT, R3, -0x2, RZ ;  /* 0xfffffffe03117810 */ /* 0x000fca0007ffe0ff */
[----:B------:R-:W-:Y:S02]  /*1250*/  IMAD.WIDE.U32 R16, R17, 0x9a0, R34 ;  /* 0x000009a011107825 */ /* 0x000fe400078e0022 */
[----:B-----5:R-:W-:Y:S02]  /*1260*/  DFMA R42, R38, R42, -R30 ;  /* 0x0000002a262a722b */ /* 0x020fe4000000081e */
[C---:B------:R-:W-:Y:S02]  /*1270*/  IMAD.WIDE.U32 R38, R0.reuse, 0x8, R16 ;  /* 0x0000000800267825 */ /* 0x040fe400078e0010 */
[----:B------:R-:W2:Y:S04]  /*1280*/  LDG.E.64.CONSTANT R16, desc[UR4][R44.64+0x1340] ;  /* 0x001340042c107981 */ /* 0x000ea8000c1e9b00 */
[----:B------:R-:W3:Y:S01]  /*1290*/  LDG.E.64.CONSTANT R38, desc[UR4][R38.64] ;  /* 0x0000000426267981 */ /* 0x000ee2000c1e9b00 */
[----:B------:R-:W-:-:S04]  /*12a0*/  IMAD.WIDE.U32 R30, R0, 0x8, R52 ;  /* 0x00000008001e7825 */ /* 0x000fc800078e0034 */
[----:B------:R-:W-:Y:S02]  /*12b0*/  IMAD.WIDE.U32 R34, R49, 0x9a0, R34 ;  /* 0x000009a031227825 */ /* 0x000fe400078e0022 */
[----:B------:R-:W5:Y:S02]  /*12c0*/  LDG.E.64.CONSTANT R30, desc[UR4][R30.64] ;  /* 0x000000041e1e7981 */ /* 0x000f64000c1e9b00 */
[C---:B------:R-:W-:Y:S02]  /*12d0*/  IMAD.WIDE.U32 R52, R0.reuse, 0x8, R4 ;  /* 0x0000000800347825 */ /* 0x040fe400078e0004 */
[----:B------:R-:W4:Y:S02]  /*12e0*/  LDG.E.64.CONSTANT R48, desc[UR4][R44.64+0x2680] ;  /* 0x002680042c307981 */ /* 0x000f24000c1e9b00 */
[----:B------:R-:W-:Y:S02]  /*12f0*/  IMAD.WIDE.U32 R4, R0, 0x8, R34 ;  /* 0x0000000800047825 */ /* 0x000fe400078e0022 */
[----:B------:R-:W4:Y:S04]  /*1300*/  LDG.E.64.CONSTANT R34, desc[UR4][R52.64] ;  /* 0x0000000434227981 */ /* 0x000f28000c1e9b00 */
[----:B------:R-:W4:Y:S01]  /*1310*/  LDG.E.64.CONSTANT R4, desc[UR4][R4.64] ;  /* 0x0000000404047981 */ /* 0x000f22000c1e9b00 */
[----:B---3--:R-:W-:-:S03]  /*1320*/  DMUL R6, R6, R38 ;  /* 0x0000002606067228 */ /* 0x008fc60000000000 */
[----:B------:R-:W3:Y:S05]  /*1330*/  LDG.E.64.CONSTANT R38, desc[UR4][R44.64+0x1ce0] ;  /* 0x001ce0042c267981 */ /* 0x000eea000c1e9b00 */
[----:B--2---:R-:W-:Y:S02]  /*1340*/  DFMA R6, R14, R16, -R6 ;  /* 0x000000100e06722b */ /* 0x004fe40000000806 */
[----:B-----5:R-:W-:Y:S01]  /*1350*/  DMUL R40, R40, R30 ;  /* 0x0000001e28287228 */ /* 0x020fe20000000000 */
[----:B------:R-:W0:Y:S05]  /*1360*/  LDC.64 R16, c[0x0][0x380] ;  /* 0x0000e000ff107b82 */ /* 0x000e2a0000000a00 */
[----:B------:R-:W-:Y:S01]  /*1370*/  DMUL R6, R6, UR6 ;  /* 0x0000000606067c28 */ /* 0x000fe20008000000 */
[----:B------:R-:W1:Y:S01]  /*1380*/  LDCU.64 UR6, c[0x0][0x3e0] ;  /* 0x00007c00ff0677ac */ /* 0x000e620008000a00 */
[----:B------:R-:W-:Y:S01]  /*1390*/  DFMA R10, R24, UR14, R10 ;  /* 0x0000000e180a7c2b */ /* 0x000fe2000800000a */
[----:B------:R-:W2:Y:S01]  /*13a0*/  LDC.64 R14, c[0x0][0x398] ;  /* 0x0000e600ff0e7b82 */ /* 0x000ea20000000a00 */
[----:B----4-:R-:W-:-:S04]  /*13b0*/  DMUL R34, R8, R34 ;  /* 0x0000002208227228 */ /* 0x010fc80000000000 */
[----:B------:R-:W-:Y:S01]  /*13c0*/  DFMA R42, R42, UR8, -R6 ;  /* 0x000000082a2a7c2b */ /* 0x000fe20008000806 */
[----:B------:R-:W4:Y:S02]  /*13d0*/  LDCU.64 UR8, c[0x0][0x3d8] ;  /* 0x00007b00ff0877ac */ /* 0x000f240008000a00 */
[----:B------:R-:W5:Y:S01]  /*13e0*/  LDC.64 R24, c[0x0][0x388] ;  /* 0x0000e200ff187b82 */ /* 0x000f620000000a00 */
[----:B------:R-:W-:-:S07]  /*13f0*/  DMUL R4, R8, R4 ;  /* 0x0000000408047228 */ /* 0x000fce0000000000 */
[----:B------:R-:W4:Y:S01]  /*1400*/  LDC.64 R6, c[0x0][0x390] ;  /* 0x0000e400ff067b82 */ /* 0x000f220000000a00 */
[C---:B------:R-:W-:Y:S02]  /*1410*/  DFMA R12, R20.reuse, R12, -R34 ;  /* 0x0000000c140c722b */ /* 0x040fe40000000822 */
[----:B------:R-:W-:Y:S02]  /*1420*/  DFMA R4, R20, R48, -R4 ;  /* 0x000000301404722b */ /* 0x000fe40000000804 */
[----:B------:R-:W-:-:S04]  /*1430*/  DFMA R18, R46, -UR10, R18 ;  /* 0x8000000a2e127c2b */ /* 0x000fc80008000012 */
[----:B------:R-:W-:Y:S01]  /*1440*/  DFMA R10, R12, -UR10, R10 ;  /* 0x8000000a0c0a7c2b */ /* 0x000fe2000800000a */
[C---:B0-----:R-:W-:Y:S01]  /*1450*/  IMAD.WIDE.U32 R16, R2.reuse, 0xb9480, R16 ;  /* 0x000b948002107825 */ /* 0x041fe200078e0010 */
[----:B-1----:R-:W-:Y:S02]  /*1460*/  DMUL R22, R22, UR6 ;  /* 0x0000000616167c28 */ /* 0x002fe40008000000 */
[----:B------:R-:W-:Y:S01]  /*1470*/  DMUL R18, R18, UR6 ;  /* 0x0000000612127c28 */ /* 0x000fe20008000000 */
[----:B--2---:R-:W-:-:S04]  /*1480*/  IMAD.WIDE.U32 R14, R2, 0xb9480, R14 ;  /* 0x000b9480020e7825 */ /* 0x004fc800078e000e */
[----:B-----5:R-:W-:Y:S01]  /*1490*/  IMAD.WIDE.U32 R24, R2, 0xb9480, R24 ;  /* 0x000b948002187825 */ /* 0x020fe200078e0018 */
[----:B------:R-:W-:-:S03]  /*14a0*/  DMUL R10, R10, UR6 ;  /* 0x000000060a0a7c28 */ /* 0x000fc60008000000 */
[----:B----4-:R-:W-:-:S04]  /*14b0*/  IMAD.WIDE.U32 R6, R2, 0xb9480, R6 ;  /* 0x000b948002067825 */ /* 0x010fc800078e0006 */
[----:B------:R-:W-:Y:S01]  /*14c0*/  IMAD.WIDE.U32 R16, R3, 0x9a0, R16 ;  /* 0x000009a003107825 */ /* 0x000fe200078e0010 */
[----:B------:R-:W-:-:S03]  /*14d0*/  DFMA R26, R26, UR8, -R22 ;  /* 0x000000081a1a7c2b */ /* 0x000fc60008000816 */
[----:B------:R-:W-:Y:S01]  /*14e0*/  IMAD.WIDE.U32 R24, R3, 0x9a0, R24 ;  /* 0x000009a003187825 */ /* 0x000fe200078e0018 */
[----:B------:R-:W-:-:S03]  /*14f0*/  DFMA R10, R28, UR8, -R10 ;  /* 0x000000081c0a7c2b */ /* 0x000fc6000800080a */
[----:B------:R-:W-:Y:S01]  /*1500*/  IMAD.WIDE.U32 R6, R3, 0x9a0, R6 ;  /* 0x000009a003067825 */ /* 0x000fe200078e0006 */
[----:B------:R-:W-:-:S03]  /*1510*/  DFMA R36, R36, UR8, -R18 ;  /* 0x0000000824247c2b */ /* 0x000fc60008000812 */
[----:B------:R-:W-:-:S04]  /*1520*/  IMAD.WIDE.U32 R14, R3, 0x9a0, R14 ;  /* 0x000009a0030e7825 */ /* 0x000fc800078e000e */
[----:B------:R-:W-:-:S04]  /*1530*/  IMAD.WIDE.U32 R16, R0, 0x8, R16 ;  /* 0x0000000800107825 */ /* 0x000fc800078e0010 */
[C---:B------:R-:W-:Y:S01]  /*1540*/  IMAD.WIDE.U32 R24, R0.reuse, 0x8, R24 ;  /* 0x0000000800187825 */ /* 0x040fe200078e0018 */
[----:B------:R-:W-:Y:S03]  /*1550*/  STG.E.64 desc[UR4][R16.64], R26 ;  /* 0x0000001a10007986 */ /* 0x000fe6000c101b04 */
[C---:B------:R-:W-:Y:S01]  /*1560*/  IMAD.WIDE.U32 R6, R0.reuse, 0x8, R6 ;  /* 0x0000000800067825 */ /* 0x040fe200078e0006 */
[----:B------:R-:W-:Y:S03]  /*1570*/  STG.E.64 desc[UR4][R24.64], R10 ;  /* 0x0000000a18007986 */ /* 0x000fe6000c101b04 */
[----:B------:R-:W-:Y:S01]  /*1580*/  IMAD.WIDE.U32 R14, R0, 0x8, R14 ;  /* 0x00000008000e7825 */ /* 0x000fe200078e000e */
[----:B------:R-:W-:Y:S01]  /*1590*/  STG.E.64 desc[UR4][R6.64], R36 ;  /* 0x0000002406007986 */ /* 0x000fe2000c101b04 */
[----:B---3--:R-:W-:-:S08]  /*15a0*/  DFMA R38, R32, R38, -R40 ;  /* 0x000000262026722b */ /* 0x008fd00000000828 */
[----:B------:R-:W-:-:S08]  /*15b0*/  DFMA R38, R38, UR14, R42 ;  /* 0x0000000e26267c2b */ /* 0x000fd0000800002a */
[----:B------:R-:W-:-:S08]  /*15c0*/  DFMA R4, R4, -UR10, R38 ;  /* 0x8000000a04047c2b */ /* 0x000fd00008000026 */
[----:B------:R-:W-:-:S08]  /*15d0*/  DMUL R4, R4, UR6 ;  /* 0x0000000604047c28 */ /* 0x000fd00008000000 */
[----:B------:R-:W-:-:S07]  /*15e0*/  DFMA R4, R50, UR8, -R4 ;  /* 0x0000000832047c2b */ /* 0x000fce0008000804 */
[----:B------:R-:W-:Y:S01]  /*15f0*/  STG.E.64 desc[UR4][R14.64], R4 ;  /* 0x000000040e007986 */ /* 0x000fe2000c101b04 */
[----:B------:R-:W-:Y:S05]  /*1600*/  EXIT ;  /* 0x000000000000794d */ /* 0x000fea0003800000 */
.L_x_2:
        /* <DEDUP_REMOVED lines=15> */
.L_x_5:


//--------------------- .nv.shared.reserved.0     --------------------------
	.section	.nv.shared.reserved.0,"aw",@nobits
	.weak		__nv_reservedSMEM_offset_0_alias
	.size		__nv_reservedSMEM_offset_0_alias, 0, 64
	.other		__nv_reservedSMEM_offset_0_alias,@"STO_CUDA_RESERVED_SHARED STV_DEFAULT"
__nv_reservedSMEM_offset_0_alias:
	.zero		0
	.zero		64


//--------------------- .nv.constant0._Z9hypterm_2PdS_S_S_S_S_dddiii --------------------------
	.section	.nv.constant0._Z9hypterm_2PdS_S_S_S_S_dddiii,"a",@progbits
	.sectionflags	@""
	.align	4
.nv.constant0._Z9hypterm_2PdS_S_S_S_S_dddiii:
	.zero		980


//--------------------- .nv.constant0._Z9hypterm_1PdS_S_S_S_S_S_S_S_S_S_dddiii --------------------------
	.section	.nv.constant0._Z9hypterm_1PdS_S_S_S_S_S_S_S_S_S_dddiii,"a",@progbits
	.sectionflags	@""
	.align	4
.nv.constant0._Z9hypterm_1PdS_S_S_S_S_S_S_S_S_S_dddiii:
	.zero		1020


//--------------------- .nv.constant0._Z9hypterm_0PdS_S_S_S_S_S_S_S_S_S_dddiii --------------------------
	.section	.nv.constant0._Z9hypterm_0PdS_S_S_S_S_S_S_S_S_S_dddiii,"a",@progbits
	.sectionflags	@""
	.align	4
.nv.constant0._Z9hypterm_0PdS_S_S_S_S_S_S_S_S_S_dddiii:
	.zero		1020


//--------------------- SYMBOLS --------------------------

	.type		.nv.reservedSmem.offset0,@object
	.size		.nv.reservedSmem.offset0,0x4
